//
// Generated by NVIDIA NVVM Compiler
//
// Compiler Build ID: CL-36424714
// Cuda compilation tools, release 13.0, V13.0.88
// Based on NVVM 20.0.0
//

.version 9.0
.target sm_100
.address_size 64

	// .globl	_Z22get_num_nonzero_by_rowIfEvPT_Piii
// _ZZ20store_nonzero_by_rowIfLi32EEvPT_PiS2_S1_iiE6svalue has been demoted

.visible .entry _Z22get_num_nonzero_by_rowIfEvPT_Piii(
	.param .u64 .ptr .align 1 _Z22get_num_nonzero_by_rowIfEvPT_Piii_param_0,
	.param .u64 .ptr .align 1 _Z22get_num_nonzero_by_rowIfEvPT_Piii_param_1,
	.param .u32 _Z22get_num_nonzero_by_rowIfEvPT_Piii_param_2,
	.param .u32 _Z22get_num_nonzero_by_rowIfEvPT_Piii_param_3
)
{
	.reg .pred 	%p<45>;
	.reg .b16 	%rs<4>;
	.reg .b32 	%r<140>;
	.reg .b32 	%f<31>;
	.reg .b64 	%rd<18>;

	ld.param.u64 	%rd4, [_Z22get_num_nonzero_by_rowIfEvPT_Piii_param_0];
	ld.param.u64 	%rd3, [_Z22get_num_nonzero_by_rowIfEvPT_Piii_param_1];
	ld.param.u32 	%r48, [_Z22get_num_nonzero_by_rowIfEvPT_Piii_param_3];
	cvta.to.global.u64 	%rd1, %rd4;
	mov.u32 	%r50, %ctaid.y;
	mov.u32 	%r51, %ntid.y;
	mov.u32 	%r52, %tid.y;
	mad.lo.s32 	%r1, %r50, %r51, %r52;
	mov.u32 	%r2, %tid.x;
	mov.u32 	%r3, %ntid.x;
	rem.u32 	%r4, %r48, %r3;
	sub.s32 	%r128, %r48, %r4;
	setp.lt.s32 	%p1, %r128, 1;
	mov.b32 	%r139, 0;
	@%p1 bra 	$L__BB0_3;
	mad.lo.s32 	%r6, %r48, %r1, %r2;
	mov.b32 	%r120, 0;
	mov.u32 	%r139, %r120;
$L__BB0_2:
	setp.eq.s32 	%p2, %r2, 0;
	add.s32 	%r54, %r6, %r120;
	mul.wide.s32 	%rd5, %r54, 4;
	add.s64 	%rd6, %rd1, %rd5;
	ld.global.f32 	%f1, [%rd6];
	setp.neu.f32 	%p3, %f1, 0f00000000;
	mov.b32 	%r55, -1;
	vote.sync.ballot.b32 	%r56, %p3, %r55;
	popc.b32 	%r57, %r56;
	selp.b32 	%r58, %r57, 0, %p2;
	add.s32 	%r139, %r58, %r139;
	add.s32 	%r120, %r120, %r3;
	setp.lt.s32 	%p5, %r120, %r128;
	@%p5 bra 	$L__BB0_2;
$L__BB0_3:
	setp.ne.s32 	%p6, %r2, 0;
	@%p6 bra 	$L__BB0_18;
	setp.ge.s32 	%p7, %r128, %r48;
	@%p7 bra 	$L__BB0_17;
	mul.lo.s32 	%r12, %r48, %r1;
	and.b32  	%r13, %r4, 15;
	add.s32 	%r60, %r4, -1;
	setp.lt.u32 	%p8, %r60, 15;
	@%p8 bra 	$L__BB0_8;
	cvt.u16.u32 	%rs1, %r4;
	shr.u16 	%rs2, %rs1, 4;
	and.b16  	%rs3, %rs2, 127;
	mul.wide.u16 	%r61, %rs3, 16;
	neg.s32 	%r124, %r61;
	add.s64 	%rd2, %rd1, 32;
	add.s32 	%r123, %r128, %r12;
$L__BB0_7:
	.pragma "nounroll";
	mul.wide.s32 	%rd7, %r123, 4;
	add.s64 	%rd8, %rd2, %rd7;
	ld.global.f32 	%f2, [%rd8+-32];
	setp.neu.f32 	%p9, %f2, 0f00000000;
	selp.u32 	%r62, 1, 0, %p9;
	add.s32 	%r63, %r139, %r62;
	ld.global.f32 	%f3, [%rd8+-28];
	setp.neu.f32 	%p10, %f3, 0f00000000;
	selp.u32 	%r64, 1, 0, %p10;
	add.s32 	%r65, %r63, %r64;
	ld.global.f32 	%f4, [%rd8+-24];
	setp.neu.f32 	%p11, %f4, 0f00000000;
	selp.u32 	%r66, 1, 0, %p11;
	add.s32 	%r67, %r65, %r66;
	ld.global.f32 	%f5, [%rd8+-20];
	setp.neu.f32 	%p12, %f5, 0f00000000;
	selp.u32 	%r68, 1, 0, %p12;
	add.s32 	%r69, %r67, %r68;
	ld.global.f32 	%f6, [%rd8+-16];
	setp.neu.f32 	%p13, %f6, 0f00000000;
	selp.u32 	%r70, 1, 0, %p13;
	add.s32 	%r71, %r69, %r70;
	ld.global.f32 	%f7, [%rd8+-12];
	setp.neu.f32 	%p14, %f7, 0f00000000;
	selp.u32 	%r72, 1, 0, %p14;
	add.s32 	%r73, %r71, %r72;
	ld.global.f32 	%f8, [%rd8+-8];
	setp.neu.f32 	%p15, %f8, 0f00000000;
	selp.u32 	%r74, 1, 0, %p15;
	add.s32 	%r75, %r73, %r74;
	ld.global.f32 	%f9, [%rd8+-4];
	setp.neu.f32 	%p16, %f9, 0f00000000;
	selp.u32 	%r76, 1, 0, %p16;
	add.s32 	%r77, %r75, %r76;
	ld.global.f32 	%f10, [%rd8];
	setp.neu.f32 	%p17, %f10, 0f00000000;
	selp.u32 	%r78, 1, 0, %p17;
	add.s32 	%r79, %r77, %r78;
	ld.global.f32 	%f11, [%rd8+4];
	setp.neu.f32 	%p18, %f11, 0f00000000;
	selp.u32 	%r80, 1, 0, %p18;
	add.s32 	%r81, %r79, %r80;
	ld.global.f32 	%f12, [%rd8+8];
	setp.neu.f32 	%p19, %f12, 0f00000000;
	selp.u32 	%r82, 1, 0, %p19;
	add.s32 	%r83, %r81, %r82;
	ld.global.f32 	%f13, [%rd8+12];
	setp.neu.f32 	%p20, %f13, 0f00000000;
	selp.u32 	%r84, 1, 0, %p20;
	add.s32 	%r85, %r83, %r84;
	ld.global.f32 	%f14, [%rd8+16];
	setp.neu.f32 	%p21, %f14, 0f00000000;
	selp.u32 	%r86, 1, 0, %p21;
	add.s32 	%r87, %r85, %r86;
	ld.global.f32 	%f15, [%rd8+20];
	setp.neu.f32 	%p22, %f15, 0f00000000;
	selp.u32 	%r88, 1, 0, %p22;
	add.s32 	%r89, %r87, %r88;
	ld.global.f32 	%f16, [%rd8+24];
	setp.neu.f32 	%p23, %f16, 0f00000000;
	selp.u32 	%r90, 1, 0, %p23;
	add.s32 	%r91, %r89, %r90;
	ld.global.f32 	%f17, [%rd8+28];
	setp.neu.f32 	%p24, %f17, 0f00000000;
	selp.u32 	%r92, 1, 0, %p24;
	add.s32 	%r139, %r91, %r92;
	add.s32 	%r128, %r128, 16;
	add.s32 	%r124, %r124, 16;
	add.s32 	%r123, %r123, 16;
	setp.ne.s32 	%p25, %r124, 0;
	@%p25 bra 	$L__BB0_7;
$L__BB0_8:
	setp.eq.s32 	%p26, %r13, 0;
	@%p26 bra 	$L__BB0_17;
	and.b32  	%r27, %r4, 7;
	setp.lt.u32 	%p27, %r13, 8;
	@%p27 bra 	$L__BB0_11;
	add.s32 	%r94, %r128, %r12;
	mul.wide.s32 	%rd9, %r94, 4;
	add.s64 	%rd10, %rd1, %rd9;
	ld.global.f32 	%f18, [%rd10];
	setp.neu.f32 	%p28, %f18, 0f00000000;
	selp.u32 	%r95, 1, 0, %p28;
	add.s32 	%r96, %r139, %r95;
	ld.global.f32 	%f19, [%rd10+4];
	setp.neu.f32 	%p29, %f19, 0f00000000;
	selp.u32 	%r97, 1, 0, %p29;
	add.s32 	%r98, %r96, %r97;
	ld.global.f32 	%f20, [%rd10+8];
	setp.neu.f32 	%p30, %f20, 0f00000000;
	selp.u32 	%r99, 1, 0, %p30;
	add.s32 	%r100, %r98, %r99;
	ld.global.f32 	%f21, [%rd10+12];
	setp.neu.f32 	%p31, %f21, 0f00000000;
	selp.u32 	%r101, 1, 0, %p31;
	add.s32 	%r102, %r100, %r101;
	ld.global.f32 	%f22, [%rd10+16];
	setp.neu.f32 	%p32, %f22, 0f00000000;
	selp.u32 	%r103, 1, 0, %p32;
	add.s32 	%r104, %r102, %r103;
	ld.global.f32 	%f23, [%rd10+20];
	setp.neu.f32 	%p33, %f23, 0f00000000;
	selp.u32 	%r105, 1, 0, %p33;
	add.s32 	%r106, %r104, %r105;
	ld.global.f32 	%f24, [%rd10+24];
	setp.neu.f32 	%p34, %f24, 0f00000000;
	selp.u32 	%r107, 1, 0, %p34;
	add.s32 	%r108, %r106, %r107;
	ld.global.f32 	%f25, [%rd10+28];
	setp.neu.f32 	%p35, %f25, 0f00000000;
	selp.u32 	%r109, 1, 0, %p35;
	add.s32 	%r139, %r108, %r109;
	add.s32 	%r128, %r128, 8;
$L__BB0_11:
	setp.eq.s32 	%p36, %r27, 0;
	@%p36 bra 	$L__BB0_17;
	and.b32  	%r33, %r4, 3;
	setp.lt.u32 	%p37, %r27, 4;
	@%p37 bra 	$L__BB0_14;
	add.s32 	%r111, %r128, %r12;
	mul.wide.s32 	%rd11, %r111, 4;
	add.s64 	%rd12, %rd1, %rd11;
	ld.global.f32 	%f26, [%rd12];
	setp.neu.f32 	%p38, %f26, 0f00000000;
	selp.u32 	%r112, 1, 0, %p38;
	add.s32 	%r113, %r139, %r112;
	ld.global.f32 	%f27, [%rd12+4];
	setp.neu.f32 	%p39, %f27, 0f00000000;
	selp.u32 	%r114, 1, 0, %p39;
	add.s32 	%r115, %r113, %r114;
	ld.global.f32 	%f28, [%rd12+8];
	setp.neu.f32 	%p40, %f28, 0f00000000;
	selp.u32 	%r116, 1, 0, %p40;
	add.s32 	%r117, %r115, %r116;
	ld.global.f32 	%f29, [%rd12+12];
	setp.neu.f32 	%p41, %f29, 0f00000000;
	selp.u32 	%r118, 1, 0, %p41;
	add.s32 	%r139, %r117, %r118;
	add.s32 	%r128, %r128, 4;
$L__BB0_14:
	setp.eq.s32 	%p42, %r33, 0;
	@%p42 bra 	$L__BB0_17;
	add.s32 	%r137, %r128, %r12;
	neg.s32 	%r136, %r33;
$L__BB0_16:
	.pragma "nounroll";
	mul.wide.s32 	%rd13, %r137, 4;
	add.s64 	%rd14, %rd1, %rd13;
	ld.global.f32 	%f30, [%rd14];
	setp.neu.f32 	%p43, %f30, 0f00000000;
	selp.u32 	%r119, 1, 0, %p43;
	add.s32 	%r139, %r139, %r119;
	add.s32 	%r137, %r137, 1;
	add.s32 	%r136, %r136, 1;
	setp.ne.s32 	%p44, %r136, 0;
	@%p44 bra 	$L__BB0_16;
$L__BB0_17:
	cvta.to.global.u64 	%rd15, %rd3;
	mul.wide.u32 	%rd16, %r1, 4;
	add.s64 	%rd17, %rd15, %rd16;
	st.global.u32 	[%rd17+4], %r139;
$L__BB0_18:
	ret;

}
	// .globl	_Z20store_nonzero_by_rowIfLi32EEvPT_PiS2_S1_ii
.visible .entry _Z20store_nonzero_by_rowIfLi32EEvPT_PiS2_S1_ii(
	.param .u64 .ptr .align 1 _Z20store_nonzero_by_rowIfLi32EEvPT_PiS2_S1_ii_param_0,
	.param .u64 .ptr .align 1 _Z20store_nonzero_by_rowIfLi32EEvPT_PiS2_S1_ii_param_1,
	.param .u64 .ptr .align 1 _Z20store_nonzero_by_rowIfLi32EEvPT_PiS2_S1_ii_param_2,
	.param .u64 .ptr .align 1 _Z20store_nonzero_by_rowIfLi32EEvPT_PiS2_S1_ii_param_3,
	.param .u32 _Z20store_nonzero_by_rowIfLi32EEvPT_PiS2_S1_ii_param_4,
	.param .u32 _Z20store_nonzero_by_rowIfLi32EEvPT_PiS2_S1_ii_param_5
)
{
	.reg .pred 	%p<48>;
	.reg .b32 	%r<348>;
	.reg .b32 	%f<44>;
	.reg .b64 	%rd<165>;
	// demoted variable
	.shared .align 4 .b8 _ZZ20store_nonzero_by_rowIfLi32EEvPT_PiS2_S1_iiE6svalue[128];
	ld.param.u64 	%rd7, [_Z20store_nonzero_by_rowIfLi32EEvPT_PiS2_S1_ii_param_0];
	ld.param.u64 	%rd8, [_Z20store_nonzero_by_rowIfLi32EEvPT_PiS2_S1_ii_param_1];
	ld.param.u64 	%rd9, [_Z20store_nonzero_by_rowIfLi32EEvPT_PiS2_S1_ii_param_2];
	ld.param.u64 	%rd10, [_Z20store_nonzero_by_rowIfLi32EEvPT_PiS2_S1_ii_param_3];
	ld.param.u32 	%r106, [_Z20store_nonzero_by_rowIfLi32EEvPT_PiS2_S1_ii_param_5];
	cvta.to.global.u64 	%rd1, %rd10;
	cvta.to.global.u64 	%rd2, %rd9;
	cvta.to.global.u64 	%rd11, %rd8;
	cvta.to.global.u64 	%rd3, %rd7;
	mov.u32 	%r108, %ctaid.y;
	mov.u32 	%r109, %ntid.y;
	mov.u32 	%r110, %tid.y;
	mad.lo.s32 	%r1, %r108, %r109, %r110;
	mov.u32 	%r2, %tid.x;
	mov.u32 	%r3, %ntid.x;
	rem.u32 	%r4, %r106, %r3;
	sub.s32 	%r339, %r106, %r4;
	setp.lt.s32 	%p1, %r339, 1;
	mul.wide.u32 	%rd12, %r1, 4;
	add.s64 	%rd4, %rd11, %rd12;
	mov.b32 	%r302, 0;
	@%p1 bra 	$L__BB1_68;
	mad.lo.s32 	%r6, %r106, %r1, %r2;
	shl.b32 	%r112, %r2, 2;
	mov.u32 	%r113, _ZZ20store_nonzero_by_rowIfLi32EEvPT_PiS2_S1_iiE6svalue;
	add.s32 	%r7, %r113, %r112;
	mov.b32 	%r299, 0;
	mov.u32 	%r302, %r299;
$L__BB1_2:
	setp.ne.s32 	%p2, %r2, 0;
	add.s32 	%r114, %r6, %r299;
	mul.wide.s32 	%rd13, %r114, 4;
	add.s64 	%rd14, %rd3, %rd13;
	ld.global.f32 	%f33, [%rd14];
	st.shared.f32 	[%r7], %f33;
	bar.sync 	0;
	@%p2 bra 	$L__BB1_67;
	ld.shared.f32 	%f1, [_ZZ20store_nonzero_by_rowIfLi32EEvPT_PiS2_S1_iiE6svalue];
	setp.eq.f32 	%p3, %f1, 0f00000000;
	@%p3 bra 	$L__BB1_5;
	ld.global.u32 	%r115, [%rd4];
	add.s32 	%r116, %r115, %r302;
	mul.wide.s32 	%rd15, %r116, 4;
	add.s64 	%rd16, %rd2, %rd15;
	st.global.u32 	[%rd16], %r299;
	ld.global.u32 	%r117, [%rd4];
	add.s32 	%r118, %r117, %r302;
	mul.wide.s32 	%rd17, %r118, 4;
	add.s64 	%rd18, %rd1, %rd17;
	st.global.f32 	[%rd18], %f1;
	add.s32 	%r302, %r302, 1;
$L__BB1_5:
	ld.shared.f32 	%f2, [_ZZ20store_nonzero_by_rowIfLi32EEvPT_PiS2_S1_iiE6svalue+4];
	setp.eq.f32 	%p4, %f2, 0f00000000;
	@%p4 bra 	$L__BB1_7;
	add.s32 	%r119, %r299, 1;
	ld.global.u32 	%r120, [%rd4];
	add.s32 	%r121, %r120, %r302;
	mul.wide.s32 	%rd19, %r121, 4;
	add.s64 	%rd20, %rd2, %rd19;
	st.global.u32 	[%rd20], %r119;
	ld.global.u32 	%r122, [%rd4];
	add.s32 	%r123, %r122, %r302;
	mul.wide.s32 	%rd21, %r123, 4;
	add.s64 	%rd22, %rd1, %rd21;
	st.global.f32 	[%rd22], %f2;
	add.s32 	%r302, %r302, 1;
$L__BB1_7:
	ld.shared.f32 	%f3, [_ZZ20store_nonzero_by_rowIfLi32EEvPT_PiS2_S1_iiE6svalue+8];
	setp.eq.f32 	%p5, %f3, 0f00000000;
	@%p5 bra 	$L__BB1_9;
	add.s32 	%r124, %r299, 2;
	ld.global.u32 	%r125, [%rd4];
	add.s32 	%r126, %r125, %r302;
	mul.wide.s32 	%rd23, %r126, 4;
	add.s64 	%rd24, %rd2, %rd23;
	st.global.u32 	[%rd24], %r124;
	ld.global.u32 	%r127, [%rd4];
	add.s32 	%r128, %r127, %r302;
	mul.wide.s32 	%rd25, %r128, 4;
	add.s64 	%rd26, %rd1, %rd25;
	st.global.f32 	[%rd26], %f3;
	add.s32 	%r302, %r302, 1;
$L__BB1_9:
	ld.shared.f32 	%f4, [_ZZ20store_nonzero_by_rowIfLi32EEvPT_PiS2_S1_iiE6svalue+12];
	setp.eq.f32 	%p6, %f4, 0f00000000;
	@%p6 bra 	$L__BB1_11;
	add.s32 	%r129, %r299, 3;
	ld.global.u32 	%r130, [%rd4];
	add.s32 	%r131, %r130, %r302;
	mul.wide.s32 	%rd27, %r131, 4;
	add.s64 	%rd28, %rd2, %rd27;
	st.global.u32 	[%rd28], %r129;
	ld.global.u32 	%r132, [%rd4];
	add.s32 	%r133, %r132, %r302;
	mul.wide.s32 	%rd29, %r133, 4;
	add.s64 	%rd30, %rd1, %rd29;
	st.global.f32 	[%rd30], %f4;
	add.s32 	%r302, %r302, 1;
$L__BB1_11:
	ld.shared.f32 	%f5, [_ZZ20store_nonzero_by_rowIfLi32EEvPT_PiS2_S1_iiE6svalue+16];
	setp.eq.f32 	%p7, %f5, 0f00000000;
	@%p7 bra 	$L__BB1_13;
	add.s32 	%r134, %r299, 4;
	ld.global.u32 	%r135, [%rd4];
	add.s32 	%r136, %r135, %r302;
	mul.wide.s32 	%rd31, %r136, 4;
	add.s64 	%rd32, %rd2, %rd31;
	st.global.u32 	[%rd32], %r134;
	ld.global.u32 	%r137, [%rd4];
	add.s32 	%r138, %r137, %r302;
	mul.wide.s32 	%rd33, %r138, 4;
	add.s64 	%rd34, %rd1, %rd33;
	st.global.f32 	[%rd34], %f5;
	add.s32 	%r302, %r302, 1;
$L__BB1_13:
	ld.shared.f32 	%f6, [_ZZ20store_nonzero_by_rowIfLi32EEvPT_PiS2_S1_iiE6svalue+20];
	setp.eq.f32 	%p8, %f6, 0f00000000;
	@%p8 bra 	$L__BB1_15;
	add.s32 	%r139, %r299, 5;
	ld.global.u32 	%r140, [%rd4];
	add.s32 	%r141, %r140, %r302;
	mul.wide.s32 	%rd35, %r141, 4;
	add.s64 	%rd36, %rd2, %rd35;
	st.global.u32 	[%rd36], %r139;
	ld.global.u32 	%r142, [%rd4];
	add.s32 	%r143, %r142, %r302;
	mul.wide.s32 	%rd37, %r143, 4;
	add.s64 	%rd38, %rd1, %rd37;
	st.global.f32 	[%rd38], %f6;
	add.s32 	%r302, %r302, 1;
$L__BB1_15:
	ld.shared.f32 	%f7, [_ZZ20store_nonzero_by_rowIfLi32EEvPT_PiS2_S1_iiE6svalue+24];
	setp.eq.f32 	%p9, %f7, 0f00000000;
	@%p9 bra 	$L__BB1_17;
	add.s32 	%r144, %r299, 6;
	ld.global.u32 	%r145, [%rd4];
	add.s32 	%r146, %r145, %r302;
	mul.wide.s32 	%rd39, %r146, 4;
	add.s64 	%rd40, %rd2, %rd39;
	st.global.u32 	[%rd40], %r144;
	ld.global.u32 	%r147, [%rd4];
	add.s32 	%r148, %r147, %r302;
	mul.wide.s32 	%rd41, %r148, 4;
	add.s64 	%rd42, %rd1, %rd41;
	st.global.f32 	[%rd42], %f7;
	add.s32 	%r302, %r302, 1;
$L__BB1_17:
	ld.shared.f32 	%f8, [_ZZ20store_nonzero_by_rowIfLi32EEvPT_PiS2_S1_iiE6svalue+28];
	setp.eq.f32 	%p10, %f8, 0f00000000;
	@%p10 bra 	$L__BB1_19;
	add.s32 	%r149, %r299, 7;
	ld.global.u32 	%r150, [%rd4];
	add.s32 	%r151, %r150, %r302;
	mul.wide.s32 	%rd43, %r151, 4;
	add.s64 	%rd44, %rd2, %rd43;
	st.global.u32 	[%rd44], %r149;
	ld.global.u32 	%r152, [%rd4];
	add.s32 	%r153, %r152, %r302;
	mul.wide.s32 	%rd45, %r153, 4;
	add.s64 	%rd46, %rd1, %rd45;
	st.global.f32 	[%rd46], %f8;
	add.s32 	%r302, %r302, 1;
$L__BB1_19:
	ld.shared.f32 	%f9, [_ZZ20store_nonzero_by_rowIfLi32EEvPT_PiS2_S1_iiE6svalue+32];
	setp.eq.f32 	%p11, %f9, 0f00000000;
	@%p11 bra 	$L__BB1_21;
	add.s32 	%r154, %r299, 8;
	ld.global.u32 	%r155, [%rd4];
	add.s32 	%r156, %r155, %r302;
	mul.wide.s32 	%rd47, %r156, 4;
	add.s64 	%rd48, %rd2, %rd47;
	st.global.u32 	[%rd48], %r154;
	ld.global.u32 	%r157, [%rd4];
	add.s32 	%r158, %r157, %r302;
	mul.wide.s32 	%rd49, %r158, 4;
	add.s64 	%rd50, %rd1, %rd49;
	st.global.f32 	[%rd50], %f9;
	add.s32 	%r302, %r302, 1;
$L__BB1_21:
	ld.shared.f32 	%f10, [_ZZ20store_nonzero_by_rowIfLi32EEvPT_PiS2_S1_iiE6svalue+36];
	setp.eq.f32 	%p12, %f10, 0f00000000;
	@%p12 bra 	$L__BB1_23;
	add.s32 	%r159, %r299, 9;
	ld.global.u32 	%r160, [%rd4];
	add.s32 	%r161, %r160, %r302;
	mul.wide.s32 	%rd51, %r161, 4;
	add.s64 	%rd52, %rd2, %rd51;
	st.global.u32 	[%rd52], %r159;
	ld.global.u32 	%r162, [%rd4];
	add.s32 	%r163, %r162, %r302;
	mul.wide.s32 	%rd53, %r163, 4;
	add.s64 	%rd54, %rd1, %rd53;
	st.global.f32 	[%rd54], %f10;
	add.s32 	%r302, %r302, 1;
$L__BB1_23:
	ld.shared.f32 	%f11, [_ZZ20store_nonzero_by_rowIfLi32EEvPT_PiS2_S1_iiE6svalue+40];
	setp.eq.f32 	%p13, %f11, 0f00000000;
	@%p13 bra 	$L__BB1_25;
	add.s32 	%r164, %r299, 10;
	ld.global.u32 	%r165, [%rd4];
	add.s32 	%r166, %r165, %r302;
	mul.wide.s32 	%rd55, %r166, 4;
	add.s64 	%rd56, %rd2, %rd55;
	st.global.u32 	[%rd56], %r164;
	ld.global.u32 	%r167, [%rd4];
	add.s32 	%r168, %r167, %r302;
	mul.wide.s32 	%rd57, %r168, 4;
	add.s64 	%rd58, %rd1, %rd57;
	st.global.f32 	[%rd58], %f11;
	add.s32 	%r302, %r302, 1;
$L__BB1_25:
	ld.shared.f32 	%f12, [_ZZ20store_nonzero_by_rowIfLi32EEvPT_PiS2_S1_iiE6svalue+44];
	setp.eq.f32 	%p14, %f12, 0f00000000;
	@%p14 bra 	$L__BB1_27;
	add.s32 	%r169, %r299, 11;
	ld.global.u32 	%r170, [%rd4];
	add.s32 	%r171, %r170, %r302;
	mul.wide.s32 	%rd59, %r171, 4;
	add.s64 	%rd60, %rd2, %rd59;
	st.global.u32 	[%rd60], %r169;
	ld.global.u32 	%r172, [%rd4];
	add.s32 	%r173, %r172, %r302;
	mul.wide.s32 	%rd61, %r173, 4;
	add.s64 	%rd62, %rd1, %rd61;
	st.global.f32 	[%rd62], %f12;
	add.s32 	%r302, %r302, 1;
$L__BB1_27:
	ld.shared.f32 	%f13, [_ZZ20store_nonzero_by_rowIfLi32EEvPT_PiS2_S1_iiE6svalue+48];
	setp.eq.f32 	%p15, %f13, 0f00000000;
	@%p15 bra 	$L__BB1_29;
	add.s32 	%r174, %r299, 12;
	ld.global.u32 	%r175, [%rd4];
	add.s32 	%r176, %r175, %r302;
	mul.wide.s32 	%rd63, %r176, 4;
	add.s64 	%rd64, %rd2, %rd63;
	st.global.u32 	[%rd64], %r174;
	ld.global.u32 	%r177, [%rd4];
	add.s32 	%r178, %r177, %r302;
	mul.wide.s32 	%rd65, %r178, 4;
	add.s64 	%rd66, %rd1, %rd65;
	st.global.f32 	[%rd66], %f13;
	add.s32 	%r302, %r302, 1;
$L__BB1_29:
	ld.shared.f32 	%f14, [_ZZ20store_nonzero_by_rowIfLi32EEvPT_PiS2_S1_iiE6svalue+52];
	setp.eq.f32 	%p16, %f14, 0f00000000;
	@%p16 bra 	$L__BB1_31;
	add.s32 	%r179, %r299, 13;
	ld.global.u32 	%r180, [%rd4];
	add.s32 	%r181, %r180, %r302;
	mul.wide.s32 	%rd67, %r181, 4;
	add.s64 	%rd68, %rd2, %rd67;
	st.global.u32 	[%rd68], %r179;
	ld.global.u32 	%r182, [%rd4];
	add.s32 	%r183, %r182, %r302;
	mul.wide.s32 	%rd69, %r183, 4;
	add.s64 	%rd70, %rd1, %rd69;
	st.global.f32 	[%rd70], %f14;
	add.s32 	%r302, %r302, 1;
$L__BB1_31:
	ld.shared.f32 	%f15, [_ZZ20store_nonzero_by_rowIfLi32EEvPT_PiS2_S1_iiE6svalue+56];
	setp.eq.f32 	%p17, %f15, 0f00000000;
	@%p17 bra 	$L__BB1_33;
	add.s32 	%r184, %r299, 14;
	ld.global.u32 	%r185, [%rd4];
	add.s32 	%r186, %r185, %r302;
	mul.wide.s32 	%rd71, %r186, 4;
	add.s64 	%rd72, %rd2, %rd71;
	st.global.u32 	[%rd72], %r184;
	ld.global.u32 	%r187, [%rd4];
	add.s32 	%r188, %r187, %r302;
	mul.wide.s32 	%rd73, %r188, 4;
	add.s64 	%rd74, %rd1, %rd73;
	st.global.f32 	[%rd74], %f15;
	add.s32 	%r302, %r302, 1;
$L__BB1_33:
	ld.shared.f32 	%f16, [_ZZ20store_nonzero_by_rowIfLi32EEvPT_PiS2_S1_iiE6svalue+60];
	setp.eq.f32 	%p18, %f16, 0f00000000;
	@%p18 bra 	$L__BB1_35;
	add.s32 	%r189, %r299, 15;
	ld.global.u32 	%r190, [%rd4];
	add.s32 	%r191, %r190, %r302;
	mul.wide.s32 	%rd75, %r191, 4;
	add.s64 	%rd76, %rd2, %rd75;
	st.global.u32 	[%rd76], %r189;
	ld.global.u32 	%r192, [%rd4];
	add.s32 	%r193, %r192, %r302;
	mul.wide.s32 	%rd77, %r193, 4;
	add.s64 	%rd78, %rd1, %rd77;
	st.global.f32 	[%rd78], %f16;
	add.s32 	%r302, %r302, 1;
$L__BB1_35:
	ld.shared.f32 	%f17, [_ZZ20store_nonzero_by_rowIfLi32EEvPT_PiS2_S1_iiE6svalue+64];
	setp.eq.f32 	%p19, %f17, 0f00000000;
	@%p19 bra 	$L__BB1_37;
	add.s32 	%r194, %r299, 16;
	ld.global.u32 	%r195, [%rd4];
	add.s32 	%r196, %r195, %r302;
	mul.wide.s32 	%rd79, %r196, 4;
	add.s64 	%rd80, %rd2, %rd79;
	st.global.u32 	[%rd80], %r194;
	ld.global.u32 	%r197, [%rd4];
	add.s32 	%r198, %r197, %r302;
	mul.wide.s32 	%rd81, %r198, 4;
	add.s64 	%rd82, %rd1, %rd81;
	st.global.f32 	[%rd82], %f17;
	add.s32 	%r302, %r302, 1;
$L__BB1_37:
	ld.shared.f32 	%f18, [_ZZ20store_nonzero_by_rowIfLi32EEvPT_PiS2_S1_iiE6svalue+68];
	setp.eq.f32 	%p20, %f18, 0f00000000;
	@%p20 bra 	$L__BB1_39;
	add.s32 	%r199, %r299, 17;
	ld.global.u32 	%r200, [%rd4];
	add.s32 	%r201, %r200, %r302;
	mul.wide.s32 	%rd83, %r201, 4;
	add.s64 	%rd84, %rd2, %rd83;
	st.global.u32 	[%rd84], %r199;
	ld.global.u32 	%r202, [%rd4];
	add.s32 	%r203, %r202, %r302;
	mul.wide.s32 	%rd85, %r203, 4;
	add.s64 	%rd86, %rd1, %rd85;
	st.global.f32 	[%rd86], %f18;
	add.s32 	%r302, %r302, 1;
$L__BB1_39:
	ld.shared.f32 	%f19, [_ZZ20store_nonzero_by_rowIfLi32EEvPT_PiS2_S1_iiE6svalue+72];
	setp.eq.f32 	%p21, %f19, 0f00000000;
	@%p21 bra 	$L__BB1_41;
	add.s32 	%r204, %r299, 18;
	ld.global.u32 	%r205, [%rd4];
	add.s32 	%r206, %r205, %r302;
	mul.wide.s32 	%rd87, %r206, 4;
	add.s64 	%rd88, %rd2, %rd87;
	st.global.u32 	[%rd88], %r204;
	ld.global.u32 	%r207, [%rd4];
	add.s32 	%r208, %r207, %r302;
	mul.wide.s32 	%rd89, %r208, 4;
	add.s64 	%rd90, %rd1, %rd89;
	st.global.f32 	[%rd90], %f19;
	add.s32 	%r302, %r302, 1;
$L__BB1_41:
	ld.shared.f32 	%f20, [_ZZ20store_nonzero_by_rowIfLi32EEvPT_PiS2_S1_iiE6svalue+76];
	setp.eq.f32 	%p22, %f20, 0f00000000;
	@%p22 bra 	$L__BB1_43;
	add.s32 	%r209, %r299, 19;
	ld.global.u32 	%r210, [%rd4];
	add.s32 	%r211, %r210, %r302;
	mul.wide.s32 	%rd91, %r211, 4;
	add.s64 	%rd92, %rd2, %rd91;
	st.global.u32 	[%rd92], %r209;
	ld.global.u32 	%r212, [%rd4];
	add.s32 	%r213, %r212, %r302;
	mul.wide.s32 	%rd93, %r213, 4;
	add.s64 	%rd94, %rd1, %rd93;
	st.global.f32 	[%rd94], %f20;
	add.s32 	%r302, %r302, 1;
$L__BB1_43:
	ld.shared.f32 	%f21, [_ZZ20store_nonzero_by_rowIfLi32EEvPT_PiS2_S1_iiE6svalue+80];
	setp.eq.f32 	%p23, %f21, 0f00000000;
	@%p23 bra 	$L__BB1_45;
	add.s32 	%r214, %r299, 20;
	ld.global.u32 	%r215, [%rd4];
	add.s32 	%r216, %r215, %r302;
	mul.wide.s32 	%rd95, %r216, 4;
	add.s64 	%rd96, %rd2, %rd95;
	st.global.u32 	[%rd96], %r214;
	ld.global.u32 	%r217, [%rd4];
	add.s32 	%r218, %r217, %r302;
	mul.wide.s32 	%rd97, %r218, 4;
	add.s64 	%rd98, %rd1, %rd97;
	st.global.f32 	[%rd98], %f21;
	add.s32 	%r302, %r302, 1;
$L__BB1_45:
	ld.shared.f32 	%f22, [_ZZ20store_nonzero_by_rowIfLi32EEvPT_PiS2_S1_iiE6svalue+84];
	setp.eq.f32 	%p24, %f22, 0f00000000;
	@%p24 bra 	$L__BB1_47;
	add.s32 	%r219, %r299, 21;
	ld.global.u32 	%r220, [%rd4];
	add.s32 	%r221, %r220, %r302;
	mul.wide.s32 	%rd99, %r221, 4;
	add.s64 	%rd100, %rd2, %rd99;
	st.global.u32 	[%rd100], %r219;
	ld.global.u32 	%r222, [%rd4];
	add.s32 	%r223, %r222, %r302;
	mul.wide.s32 	%rd101, %r223, 4;
	add.s64 	%rd102, %rd1, %rd101;
	st.global.f32 	[%rd102], %f22;
	add.s32 	%r302, %r302, 1;
$L__BB1_47:
	ld.shared.f32 	%f23, [_ZZ20store_nonzero_by_rowIfLi32EEvPT_PiS2_S1_iiE6svalue+88];
	setp.eq.f32 	%p25, %f23, 0f00000000;
	@%p25 bra 	$L__BB1_49;
	add.s32 	%r224, %r299, 22;
	ld.global.u32 	%r225, [%rd4];
	add.s32 	%r226, %r225, %r302;
	mul.wide.s32 	%rd103, %r226, 4;
	add.s64 	%rd104, %rd2, %rd103;
	st.global.u32 	[%rd104], %r224;
	ld.global.u32 	%r227, [%rd4];
	add.s32 	%r228, %r227, %r302;
	mul.wide.s32 	%rd105, %r228, 4;
	add.s64 	%rd106, %rd1, %rd105;
	st.global.f32 	[%rd106], %f23;
	add.s32 	%r302, %r302, 1;
$L__BB1_49:
	ld.shared.f32 	%f24, [_ZZ20store_nonzero_by_rowIfLi32EEvPT_PiS2_S1_iiE6svalue+92];
	setp.eq.f32 	%p26, %f24, 0f00000000;
	@%p26 bra 	$L__BB1_51;
	add.s32 	%r229, %r299, 23;
	ld.global.u32 	%r230, [%rd4];
	add.s32 	%r231, %r230, %r302;
	mul.wide.s32 	%rd107, %r231, 4;
	add.s64 	%rd108, %rd2, %rd107;
	st.global.u32 	[%rd108], %r229;
	ld.global.u32 	%r232, [%rd4];
	add.s32 	%r233, %r232, %r302;
	mul.wide.s32 	%rd109, %r233, 4;
	add.s64 	%rd110, %rd1, %rd109;
	st.global.f32 	[%rd110], %f24;
	add.s32 	%r302, %r302, 1;
$L__BB1_51:
	ld.shared.f32 	%f25, [_ZZ20store_nonzero_by_rowIfLi32EEvPT_PiS2_S1_iiE6svalue+96];
	setp.eq.f32 	%p27, %f25, 0f00000000;
	@%p27 bra 	$L__BB1_53;
	add.s32 	%r234, %r299, 24;
	ld.global.u32 	%r235, [%rd4];
	add.s32 	%r236, %r235, %r302;
	mul.wide.s32 	%rd111, %r236, 4;
	add.s64 	%rd112, %rd2, %rd111;
	st.global.u32 	[%rd112], %r234;
	ld.global.u32 	%r237, [%rd4];
	add.s32 	%r238, %r237, %r302;
	mul.wide.s32 	%rd113, %r238, 4;
	add.s64 	%rd114, %rd1, %rd113;
	st.global.f32 	[%rd114], %f25;
	add.s32 	%r302, %r302, 1;
$L__BB1_53:
	ld.shared.f32 	%f26, [_ZZ20store_nonzero_by_rowIfLi32EEvPT_PiS2_S1_iiE6svalue+100];
	setp.eq.f32 	%p28, %f26, 0f00000000;
	@%p28 bra 	$L__BB1_55;
	add.s32 	%r239, %r299, 25;
	ld.global.u32 	%r240, [%rd4];
	add.s32 	%r241, %r240, %r302;
	mul.wide.s32 	%rd115, %r241, 4;
	add.s64 	%rd116, %rd2, %rd115;
	st.global.u32 	[%rd116], %r239;
	ld.global.u32 	%r242, [%rd4];
	add.s32 	%r243, %r242, %r302;
	mul.wide.s32 	%rd117, %r243, 4;
	add.s64 	%rd118, %rd1, %rd117;
	st.global.f32 	[%rd118], %f26;
	add.s32 	%r302, %r302, 1;
$L__BB1_55:
	ld.shared.f32 	%f27, [_ZZ20store_nonzero_by_rowIfLi32EEvPT_PiS2_S1_iiE6svalue+104];
	setp.eq.f32 	%p29, %f27, 0f00000000;
	@%p29 bra 	$L__BB1_57;
	add.s32 	%r244, %r299, 26;
	ld.global.u32 	%r245, [%rd4];
	add.s32 	%r246, %r245, %r302;
	mul.wide.s32 	%rd119, %r246, 4;
	add.s64 	%rd120, %rd2, %rd119;
	st.global.u32 	[%rd120], %r244;
	ld.global.u32 	%r247, [%rd4];
	add.s32 	%r248, %r247, %r302;
	mul.wide.s32 	%rd121, %r248, 4;
	add.s64 	%rd122, %rd1, %rd121;
	st.global.f32 	[%rd122], %f27;
	add.s32 	%r302, %r302, 1;
$L__BB1_57:
	ld.shared.f32 	%f28, [_ZZ20store_nonzero_by_rowIfLi32EEvPT_PiS2_S1_iiE6svalue+108];
	setp.eq.f32 	%p30, %f28, 0f00000000;
	@%p30 bra 	$L__BB1_59;
	add.s32 	%r249, %r299, 27;
	ld.global.u32 	%r250, [%rd4];
	add.s32 	%r251, %r250, %r302;
	mul.wide.s32 	%rd123, %r251, 4;
	add.s64 	%rd124, %rd2, %rd123;
	st.global.u32 	[%rd124], %r249;
	ld.global.u32 	%r252, [%rd4];
	add.s32 	%r253, %r252, %r302;
	mul.wide.s32 	%rd125, %r253, 4;
	add.s64 	%rd126, %rd1, %rd125;
	st.global.f32 	[%rd126], %f28;
	add.s32 	%r302, %r302, 1;
$L__BB1_59:
	ld.shared.f32 	%f29, [_ZZ20store_nonzero_by_rowIfLi32EEvPT_PiS2_S1_iiE6svalue+112];
	setp.eq.f32 	%p31, %f29, 0f00000000;
	@%p31 bra 	$L__BB1_61;
	add.s32 	%r254, %r299, 28;
	ld.global.u32 	%r255, [%rd4];
	add.s32 	%r256, %r255, %r302;
	mul.wide.s32 	%rd127, %r256, 4;
	add.s64 	%rd128, %rd2, %rd127;
	st.global.u32 	[%rd128], %r254;
	ld.global.u32 	%r257, [%rd4];
	add.s32 	%r258, %r257, %r302;
	mul.wide.s32 	%rd129, %r258, 4;
	add.s64 	%rd130, %rd1, %rd129;
	st.global.f32 	[%rd130], %f29;
	add.s32 	%r302, %r302, 1;
$L__BB1_61:
	ld.shared.f32 	%f30, [_ZZ20store_nonzero_by_rowIfLi32EEvPT_PiS2_S1_iiE6svalue+116];
	setp.eq.f32 	%p32, %f30, 0f00000000;
	@%p32 bra 	$L__BB1_63;
	add.s32 	%r259, %r299, 29;
	ld.global.u32 	%r260, [%rd4];
	add.s32 	%r261, %r260, %r302;
	mul.wide.s32 	%rd131, %r261, 4;
	add.s64 	%rd132, %rd2, %rd131;
	st.global.u32 	[%rd132], %r259;
	ld.global.u32 	%r262, [%rd4];
	add.s32 	%r263, %r262, %r302;
	mul.wide.s32 	%rd133, %r263, 4;
	add.s64 	%rd134, %rd1, %rd133;
	st.global.f32 	[%rd134], %f30;
	add.s32 	%r302, %r302, 1;
$L__BB1_63:
	ld.shared.f32 	%f31, [_ZZ20store_nonzero_by_rowIfLi32EEvPT_PiS2_S1_iiE6svalue+120];
	setp.eq.f32 	%p33, %f31, 0f00000000;
	@%p33 bra 	$L__BB1_65;
	add.s32 	%r264, %r299, 30;
	ld.global.u32 	%r265, [%rd4];
	add.s32 	%r266, %r265, %r302;
	mul.wide.s32 	%rd135, %r266, 4;
	add.s64 	%rd136, %rd2, %rd135;
	st.global.u32 	[%rd136], %r264;
	ld.global.u32 	%r267, [%rd4];
	add.s32 	%r268, %r267, %r302;
	mul.wide.s32 	%rd137, %r268, 4;
	add.s64 	%rd138, %rd1, %rd137;
	st.global.f32 	[%rd138], %f31;
	add.s32 	%r302, %r302, 1;
$L__BB1_65:
	ld.shared.f32 	%f32, [_ZZ20store_nonzero_by_rowIfLi32EEvPT_PiS2_S1_iiE6svalue+124];
	setp.eq.f32 	%p34, %f32, 0f00000000;
	@%p34 bra 	$L__BB1_67;
	add.s32 	%r269, %r299, 31;
	ld.global.u32 	%r270, [%rd4];
	add.s32 	%r271, %r270, %r302;
	mul.wide.s32 	%rd139, %r271, 4;
	add.s64 	%rd140, %rd2, %rd139;
	st.global.u32 	[%rd140], %r269;
	ld.global.u32 	%r272, [%rd4];
	add.s32 	%r273, %r272, %r302;
	mul.wide.s32 	%rd141, %r273, 4;
	add.s64 	%rd142, %rd1, %rd141;
	st.global.f32 	[%rd142], %f32;
	add.s32 	%r302, %r302, 1;
$L__BB1_67:
	add.s32 	%r299, %r299, %r3;
	setp.lt.s32 	%p35, %r299, %r339;
	@%p35 bra 	$L__BB1_2;
$L__BB1_68:
	setp.ne.s32 	%p36, %r2, 0;
	setp.ge.s32 	%p37, %r339, %r106;
	or.pred  	%p38, %p36, %p37;
	@%p38 bra 	$L__BB1_85;
	mul.lo.s32 	%r76, %r106, %r1;
	and.b32  	%r77, %r4, 3;
	setp.eq.s32 	%p39, %r77, 0;
	@%p39 bra 	$L__BB1_74;
	add.s32 	%r335, %r339, %r76;
	neg.s32 	%r334, %r77;
$L__BB1_71:
	.pragma "nounroll";
	mul.wide.s32 	%rd143, %r335, 4;
	add.s64 	%rd5, %rd3, %rd143;
	ld.global.f32 	%f34, [%rd5];
	setp.eq.f32 	%p40, %f34, 0f00000000;
	@%p40 bra 	$L__BB1_73;
	ld.global.u32 	%r274, [%rd4];
	add.s32 	%r275, %r274, %r302;
	mul.wide.s32 	%rd144, %r275, 4;
	add.s64 	%rd145, %rd2, %rd144;
	st.global.u32 	[%rd145], %r339;
	ld.global.f32 	%f35, [%rd5];
	ld.global.u32 	%r276, [%rd4];
	add.s32 	%r277, %r276, %r302;
	mul.wide.s32 	%rd146, %r277, 4;
	add.s64 	%rd147, %rd1, %rd146;
	st.global.f32 	[%rd147], %f35;
	add.s32 	%r302, %r302, 1;
$L__BB1_73:
	add.s32 	%r339, %r339, 1;
	add.s32 	%r335, %r335, 1;
	add.s32 	%r334, %r334, 1;
	setp.ne.s32 	%p41, %r334, 0;
	@%p41 bra 	$L__BB1_71;
$L__BB1_74:
	add.s32 	%r278, %r4, -1;
	setp.lt.u32 	%p42, %r278, 3;
	@%p42 bra 	$L__BB1_85;
	add.s32 	%r342, %r339, 1;
	add.s32 	%r341, %r339, %r76;
$L__BB1_76:
	mul.wide.s32 	%rd148, %r341, 4;
	add.s64 	%rd6, %rd3, %rd148;
	ld.global.f32 	%f36, [%rd6];
	setp.eq.f32 	%p43, %f36, 0f00000000;
	@%p43 bra 	$L__BB1_78;
	ld.global.u32 	%r279, [%rd4];
	add.s32 	%r280, %r279, %r302;
	mul.wide.s32 	%rd149, %r280, 4;
	add.s64 	%rd150, %rd2, %rd149;
	add.s32 	%r281, %r342, -1;
	st.global.u32 	[%rd150], %r281;
	ld.global.f32 	%f37, [%rd6];
	ld.global.u32 	%r282, [%rd4];
	add.s32 	%r283, %r282, %r302;
	mul.wide.s32 	%rd151, %r283, 4;
	add.s64 	%rd152, %rd1, %rd151;
	st.global.f32 	[%rd152], %f37;
	add.s32 	%r302, %r302, 1;
$L__BB1_78:
	ld.global.f32 	%f38, [%rd6+4];
	setp.eq.f32 	%p44, %f38, 0f00000000;
	@%p44 bra 	$L__BB1_80;
	ld.global.u32 	%r284, [%rd4];
	add.s32 	%r285, %r284, %r302;
	mul.wide.s32 	%rd153, %r285, 4;
	add.s64 	%rd154, %rd2, %rd153;
	st.global.u32 	[%rd154], %r342;
	ld.global.f32 	%f39, [%rd6+4];
	ld.global.u32 	%r286, [%rd4];
	add.s32 	%r287, %r286, %r302;
	mul.wide.s32 	%rd155, %r287, 4;
	add.s64 	%rd156, %rd1, %rd155;
	st.global.f32 	[%rd156], %f39;
	add.s32 	%r302, %r302, 1;
$L__BB1_80:
	ld.global.f32 	%f40, [%rd6+8];
	setp.eq.f32 	%p45, %f40, 0f00000000;
	@%p45 bra 	$L__BB1_82;
	add.s32 	%r288, %r342, 1;
	ld.global.u32 	%r289, [%rd4];
	add.s32 	%r290, %r289, %r302;
	mul.wide.s32 	%rd157, %r290, 4;
	add.s64 	%rd158, %rd2, %rd157;
	st.global.u32 	[%rd158], %r288;
	ld.global.f32 	%f41, [%rd6+8];
	ld.global.u32 	%r291, [%rd4];
	add.s32 	%r292, %r291, %r302;
	mul.wide.s32 	%rd159, %r292, 4;
	add.s64 	%rd160, %rd1, %rd159;
	st.global.f32 	[%rd160], %f41;
	add.s32 	%r302, %r302, 1;
$L__BB1_82:
	ld.global.f32 	%f42, [%rd6+12];
	setp.eq.f32 	%p46, %f42, 0f00000000;
	@%p46 bra 	$L__BB1_84;
	add.s32 	%r293, %r342, 2;
	ld.global.u32 	%r294, [%rd4];
	add.s32 	%r295, %r294, %r302;
	mul.wide.s32 	%rd161, %r295, 4;
	add.s64 	%rd162, %rd2, %rd161;
	st.global.u32 	[%rd162], %r293;
	ld.global.f32 	%f43, [%rd6+12];
	ld.global.u32 	%r296, [%rd4];
	add.s32 	%r297, %r296, %r302;
	mul.wide.s32 	%rd163, %r297, 4;
	add.s64 	%rd164, %rd1, %rd163;
	st.global.f32 	[%rd164], %f43;
	add.s32 	%r302, %r302, 1;
$L__BB1_84:
	add.s32 	%r104, %r342, 4;
	add.s32 	%r298, %r342, 3;
	add.s32 	%r341, %r341, 4;
	setp.lt.s32 	%p47, %r298, %r106;
	mov.u32 	%r342, %r104;
	@%p47 bra 	$L__BB1_76;
$L__BB1_85:
	ret;

}


// ===== COMPILED SASS (sm_100) =====

	.target	sm_100

	.elftype	@"ET_EXEC"


//--------------------- .note.nv.tkinfo           --------------------------
	.section	.note.nv.tkinfo,"",@"SHT_NOTE"
	.sectionflags	@"SHF_NOTE_NV_TKINFO"
	.tkinfo
        /*0018*/ 	.word	0x00000002
        /*0030*/ 	.string	""
        /*0030*/ 	.string	"ptxas"
        /*0030*/ 	.string	"Cuda compilation tools, release 13.0, V13.0.88"
        /*0030*/ 	.string	"Build cuda_13.0.r13.0/compiler.36424714_0"
        /*0030*/ 	.string	"-arch sm_100 -m 64 "



//--------------------- .note.nv.cuinfo           --------------------------
	.section	.note.nv.cuinfo,"",@"SHT_NOTE"
	.sectionflags	@"SHF_NOTE_NV_CUINFO"
        /*0018*/ 	.short	0x0002
        /*001a*/ 	.short	0x0064
        /*001c*/ 	.short	0x0082
	.zero		2


//--------------------- .nv.info                  --------------------------
	.section	.nv.info,"",@"SHT_CUDA_INFO"
	.align	4


	//----- nvinfo : EIATTR_REGCOUNT
	.align		4
        /*0000*/ 	.byte	0x04, 0x2f
        /*0002*/ 	.short	(.L_1 - .L_0)
	.align		4
.L_0:
        /*0004*/ 	.word	index@(_Z22get_num_nonzero_by_rowIfEvPT_Piii)
        /*0008*/ 	.word	0x0000001d


	//----- nvinfo : EIATTR_FRAME_SIZE
	.align		4
.L_1:
        /*000c*/ 	.byte	0x04, 0x11
        /*000e*/ 	.short	(.L_3 - .L_2)
	.align		4
.L_2:
        /*0010*/ 	.word	index@(_Z22get_num_nonzero_by_rowIfEvPT_Piii)
        /*0014*/ 	.word	0x00000000


	//----- nvinfo : EIATTR_REGCOUNT
	.align		4
.L_3:
        /*0018*/ 	.byte	0x04, 0x2f
        /*001a*/ 	.short	(.L_5 - .L_4)
	.align		4
.L_4:
        /*001c*/ 	.word	index@(_Z20store_nonzero_by_rowIfLi32EEvPT_PiS2_S1_ii)
        /*0020*/ 	.word	0x00000020


	//----- nvinfo : EIATTR_FRAME_SIZE
	.align		4
.L_5:
        /*0024*/ 	.byte	0x04, 0x11
        /*0026*/ 	.short	(.L_7 - .L_6)
	.align		4
.L_6:
        /*0028*/ 	.word	index@(_Z20store_nonzero_by_rowIfLi32EEvPT_PiS2_S1_ii)
        /*002c*/ 	.word	0x00000000


	//----- nvinfo : EIATTR_MIN_STACK_SIZE
	.align		4
.L_7:
        /*0030*/ 	.byte	0x04, 0x12
        /*0032*/ 	.short	(.L_9 - .L_8)
	.align		4
.L_8:
        /*0034*/ 	.word	index@(_Z20store_nonzero_by_rowIfLi32EEvPT_PiS2_S1_ii)
        /*0038*/ 	.word	0x00000000


	//----- nvinfo : EIATTR_MIN_STACK_SIZE
	.align		4
.L_9:
        /*003c*/ 	.byte	0x04, 0x12
        /*003e*/ 	.short	(.L_11 - .L_10)
	.align		4
.L_10:
        /*0040*/ 	.word	index@(_Z22get_num_nonzero_by_rowIfEvPT_Piii)
        /*0044*/ 	.word	0x00000000
.L_11:


//--------------------- .nv.compat                --------------------------
	.section	.nv.compat,"",@"SHT_CUDA_COMPAT_INFO"
	.align	4
        /*0000*/ 	.byte	0x02, 0x09, 0x00, 0x00, 0x02, 0x02, 0x01, 0x00, 0x02, 0x05, 0x05, 0x00, 0x03, 0x07, 0x01, 0x01
        /*0010*/ 	.byte	0x02, 0x03, 0x00, 0x00, 0x02, 0x06, 0x01, 0x00, 0x04, 0x0b, 0x08, 0x00, 0x09, 0x00, 0x00, 0x00
        /*0020*/ 	.byte	0x00, 0x00, 0x00, 0x00


//--------------------- .nv.info._Z20store_nonzero_by_rowIfLi32EEvPT_PiS2_S1_ii --------------------------
	.section	.nv.info._Z20store_nonzero_by_rowIfLi32EEvPT_PiS2_S1_ii,"",@"SHT_CUDA_INFO"
	.sectionflags	@""
	.align	4


	//----- nvinfo : EIATTR_CUDA_API_VERSION
	.align		4
        /*0000*/ 	.byte	0x04, 0x37
        /*0002*/ 	.short	(.L_13 - .L_12)
.L_12:
        /*0004*/ 	.word	0x00000082


	//----- nvinfo : EIATTR_KPARAM_INFO
	.align		4
.L_13:
        /*0008*/ 	.byte	0x04, 0x17
        /*000a*/ 	.short	(.L_15 - .L_14)
.L_14:
        /*000c*/ 	.word	0x00000000
        /*0010*/ 	.short	0x0005
        /*0012*/ 	.short	0x0024
        /*0014*/ 	.byte	0x00, 0xf0, 0x11, 0x00


	//----- nvinfo : EIATTR_KPARAM_INFO
	.align		4
.L_15:
        /*0018*/ 	.byte	0x04, 0x17
        /*001a*/ 	.short	(.L_17 - .L_16)
.L_16:
        /*001c*/ 	.word	0x00000000
        /*0020*/ 	.short	0x0004
        /*0022*/ 	.short	0x0020
        /*0024*/ 	.byte	0x00, 0xf0, 0x11, 0x00


	//----- nvinfo : EIATTR_KPARAM_INFO
	.align		4
.L_17:
        /*0028*/ 	.byte	0x04, 0x17
        /*002a*/ 	.short	(.L_19 - .L_18)
.L_18:
        /*002c*/ 	.word	0x00000000
        /*0030*/ 	.short	0x0003
        /*0032*/ 	.short	0x0018
        /*0034*/ 	.byte	0x00, 0xf5, 0x21, 0x00


	//----- nvinfo : EIATTR_KPARAM_INFO
	.align		4
.L_19:
        /*0038*/ 	.byte	0x04, 0x17
        /*003a*/ 	.short	(.L_21 - .L_20)
.L_20:
        /*003c*/ 	.word	0x00000000
        /*0040*/ 	.short	0x0002
        /*0042*/ 	.short	0x0010
        /*0044*/ 	.byte	0x00, 0xf5, 0x21, 0x00


	//----- nvinfo : EIATTR_KPARAM_INFO
	.align		4
.L_21:
        /*0048*/ 	.byte	0x04, 0x17
        /*004a*/ 	.short	(.L_23 - .L_22)
.L_22:
        /*004c*/ 	.word	0x00000000
        /*0050*/ 	.short	0x0001
        /*0052*/ 	.short	0x0008
        /*0054*/ 	.byte	0x00, 0xf5, 0x21, 0x00


	//----- nvinfo : EIATTR_KPARAM_INFO
	.align		4
.L_23:
        /*0058*/ 	.byte	0x04, 0x17
        /*005a*/ 	.short	(.L_25 - .L_24)
.L_24:
        /*005c*/ 	.word	0x00000000
        /*0060*/ 	.short	0x0000
        /*0062*/ 	.short	0x0000
        /*0064*/ 	.byte	0x00, 0xf5, 0x21, 0x00


	//----- nvinfo : EIATTR_SPARSE_MMA_MASK
	.align		4
.L_25:
        /*0068*/ 	.byte	0x03, 0x50
        /*006a*/ 	.short	0x0000


	//----- nvinfo : EIATTR_MAXREG_COUNT
	.align		4
        /*006c*/ 	.byte	0x03, 0x1b
        /*006e*/ 	.short	0x00ff


	//----- nvinfo : EIATTR_NUM_BARRIERS
	.align		4
        /*0070*/ 	.byte	0x02, 0x4c
        /*0072*/ 	.byte	0x01
	.zero		1


	//----- nvinfo : EIATTR_MERCURY_ISA_VERSION
	.align		4
        /*0074*/ 	.byte	0x03, 0x5f
        /*0076*/ 	.short	0x0101


	//----- nvinfo : EIATTR_VRC_CTA_INIT_COUNT
	.align		4
        /*0078*/ 	.byte	0x02, 0x4a
	.zero		1
	.zero		1


	//----- nvinfo : EIATTR_EXIT_INSTR_OFFSETS
	.align		4
        /*007c*/ 	.byte	0x04, 0x1c
        /*007e*/ 	.short	(.L_27 - .L_26)


	//   ....[0]....
.L_26:
        /*0080*/ 	.word	0x00001e20


	//   ....[1]....
        /*0084*/ 	.word	0x00001fe0


	//   ....[2]....
        /*0088*/ 	.word	0x00002450


	//----- nvinfo : EIATTR_CRS_STACK_SIZE
	.align		4
.L_27:
        /*008c*/ 	.byte	0x04, 0x1e
        /*008e*/ 	.short	(.L_29 - .L_28)
.L_28:
        /*0090*/ 	.word	0x00000000


	//----- nvinfo : EIATTR_CBANK_PARAM_SIZE
	.align		4
.L_29:
        /*0094*/ 	.byte	0x03, 0x19
        /*0096*/ 	.short	0x0028


	//----- nvinfo : EIATTR_PARAM_CBANK
	.align		4
        /*0098*/ 	.byte	0x04, 0x0a
        /*009a*/ 	.short	(.L_31 - .L_30)
	.align		4
.L_30:
        /*009c*/ 	.word	index@(.nv.constant0._Z20store_nonzero_by_rowIfLi32EEvPT_PiS2_S1_ii)
        /*00a0*/ 	.short	0x0380
        /*00a2*/ 	.short	0x0028


	//----- nvinfo : EIATTR_SW_WAR
	.align		4
.L_31:
        /*00a4*/ 	.byte	0x04, 0x36
        /*00a6*/ 	.short	(.L_33 - .L_32)
.L_32:
        /*00a8*/ 	.word	0x00000008
.L_33:


//--------------------- .nv.info._Z22get_num_nonzero_by_rowIfEvPT_Piii --------------------------
	.section	.nv.info._Z22get_num_nonzero_by_rowIfEvPT_Piii,"",@"SHT_CUDA_INFO"
	.sectionflags	@""
	.align	4


	//----- nvinfo : EIATTR_CUDA_API_VERSION
	.align		4
        /*0000*/ 	.byte	0x04, 0x37
        /*0002*/ 	.short	(.L_35 - .L_34)
.L_34:
        /*0004*/ 	.word	0x00000082


	//----- nvinfo : EIATTR_KPARAM_INFO
	.align		4
.L_35:
        /*0008*/ 	.byte	0x04, 0x17
        /*000a*/ 	.short	(.L_37 - .L_36)
.L_36:
        /*000c*/ 	.word	0x00000000
        /*0010*/ 	.short	0x0003
        /*0012*/ 	.short	0x0014
        /*0014*/ 	.byte	0x00, 0xf0, 0x11, 0x00


	//----- nvinfo : EIATTR_KPARAM_INFO
	.align		4
.L_37:
        /*0018*/ 	.byte	0x04, 0x17
        /*001a*/ 	.short	(.L_39 - .L_38)
.L_38:
        /*001c*/ 	.word	0x00000000
        /*0020*/ 	.short	0x0002
        /*0022*/ 	.short	0x0010
        /*0024*/ 	.byte	0x00, 0xf0, 0x11, 0x00


	//----- nvinfo : EIATTR_KPARAM_INFO
	.align		4
.L_39:
        /*0028*/ 	.byte	0x04, 0x17
        /*002a*/ 	.short	(.L_41 - .L_40)
.L_40:
        /*002c*/ 	.word	0x00000000
        /*0030*/ 	.short	0x0001
        /*0032*/ 	.short	0x0008
        /*0034*/ 	.byte	0x00, 0xf5, 0x21, 0x00


	//----- nvinfo : EIATTR_KPARAM_INFO
	.align		4
.L_41:
        /*0038*/ 	.byte	0x04, 0x17
        /*003a*/ 	.short	(.L_43 - .L_42)
.L_42:
        /*003c*/ 	.word	0x00000000
        /*0040*/ 	.short	0x0000
        /*0042*/ 	.short	0x0000
        /*0044*/ 	.byte	0x00, 0xf5, 0x21, 0x00


	//----- nvinfo : EIATTR_SPARSE_MMA_MASK
	.align		4
.L_43:
        /*0048*/ 	.byte	0x03, 0x50
        /*004a*/ 	.short	0x0000


	//----- nvinfo : EIATTR_MAXREG_COUNT
	.align		4
        /*004c*/ 	.byte	0x03, 0x1b
        /*004e*/ 	.short	0x00ff


	//----- nvinfo : EIATTR_MERCURY_ISA_VERSION
	.align		4
        /*0050*/ 	.byte	0x03, 0x5f
        /*0052*/ 	.short	0x0101


	//----- nvinfo : EIATTR_COOP_GROUP_MASK_REGIDS
	.align		4
        /*0054*/ 	.byte	0x04, 0x29
        /*0056*/ 	.short	(.L_45 - .L_44)


	//   ....[0]....
.L_44:
        /*0058*/ 	.word	0xffffffff


	//----- nvinfo : EIATTR_COOP_GROUP_INSTR_OFFSETS
	.align		4
.L_45:
        /*005c*/ 	.byte	0x04, 0x28
        /*005e*/ 	.short	(.L_47 - .L_46)


	//   ....[0]....
.L_46:
        /*0060*/ 	.word	0x00000290


	//----- nvinfo : EIATTR_VRC_CTA_INIT_COUNT
	.align		4
.L_47:
        /*0064*/ 	.byte	0x02, 0x4a
	.zero		1
	.zero		1


	//----- nvinfo : EIATTR_EXIT_INSTR_OFFSETS
	.align		4
        /*0068*/ 	.byte	0x04, 0x1c
        /*006a*/ 	.short	(.L_49 - .L_48)


	//   ....[0]....
.L_48:
        /*006c*/ 	.word	0x000002f0


	//   ....[1]....
        /*0070*/ 	.word	0x00000db0


	//----- nvinfo : EIATTR_CBANK_PARAM_SIZE
	.align		4
.L_49:
        /*0074*/ 	.byte	0x03, 0x19
        /*0076*/ 	.short	0x0018


	//----- nvinfo : EIATTR_PARAM_CBANK
	.align		4
        /*0078*/ 	.byte	0x04, 0x0a
        /*007a*/ 	.short	(.L_51 - .L_50)
	.align		4
.L_50:
        /*007c*/ 	.word	index@(.nv.constant0._Z22get_num_nonzero_by_rowIfEvPT_Piii)
        /*0080*/ 	.short	0x0380
        /*0082*/ 	.short	0x0018


	//----- nvinfo : EIATTR_SW_WAR
	.align		4
.L_51:
        /*0084*/ 	.byte	0x04, 0x36
        /*0086*/ 	.short	(.L_53 - .L_52)
.L_52:
        /*0088*/ 	.word	0x00000008
.L_53:


//--------------------- .nv.callgraph             --------------------------
	.section	.nv.callgraph,"",@"SHT_CUDA_CALLGRAPH"
	.align	4
	.sectionentsize	8
	.align		4
        /*0000*/ 	.word	0x00000000
	.align		4
        /*0004*/ 	.word	0xffffffff
	.align		4
        /*0008*/ 	.word	0x00000000
	.align		4
        /*000c*/ 	.word	0xfffffffe
	.align		4
        /*0010*/ 	.word	0x00000000
	.align		4
        /*0014*/ 	.word	0xfffffffd
	.align		4
        /*0018*/ 	.word	0x00000000
	.align		4
        /*001c*/ 	.word	0xfffffffc


//--------------------- .text._Z20store_nonzero_by_rowIfLi32EEvPT_PiS2_S1_ii --------------------------
	.section	.text._Z20store_nonzero_by_rowIfLi32EEvPT_PiS2_S1_ii,"ax",@progbits
	.align	128
        .global         _Z20store_nonzero_by_rowIfLi32EEvPT_PiS2_S1_ii
        .type           _Z20store_nonzero_by_rowIfLi32EEvPT_PiS2_S1_ii,@function
        .size           _Z20store_nonzero_by_rowIfLi32EEvPT_PiS2_S1_ii,(.L_x_17 - _Z20store_nonzero_by_rowIfLi32EEvPT_PiS2_S1_ii)
        .other          _Z20store_nonzero_by_rowIfLi32EEvPT_PiS2_S1_ii,@"STO_CUDA_ENTRY STV_DEFAULT"
_Z20store_nonzero_by_rowIfLi32EEvPT_PiS2_S1_ii:
.text._Z20store_nonzero_by_rowIfLi32EEvPT_PiS2_S1_ii:
[----:B------:R-:W-:Y:S08]  /*0000*/  LDC R1, c[0x0][0x37c] ;  /* 0x0000df00ff017b82 */ /* 0x000ff00000000800 */
[----:B------:R-:W0:Y:S01]  /*0010*/  LDC R17, c[0x0][0x364] ;  /* 0x0000d900ff117b82 */ /* 0x000e220000000800 */
[----:B------:R-:W1:Y:S01]  /*0020*/  LDCU UR8, c[0x0][0x360] ;  /* 0x00006c00ff0877ac */ /* 0x000e620008000800 */
[----:B------:R-:W2:Y:S06]  /*0030*/  LDCU.64 UR6, c[0x0][0x358] ;  /* 0x00006b00ff0677ac */ /* 0x000eac0008000a00 */
[----:B------:R-:W3:Y:S08]  /*0040*/  LDC R4, c[0x0][0x3a4] ;  /* 0x0000e900ff047b82 */ /* 0x000ef00000000800 */
[----:B------:R-:W0:Y:S01]  /*0050*/  S2UR UR4, SR_CTAID.Y ;  /* 0x00000000000479c3 */ /* 0x000e220000002600 */
[----:B-1----:R-:W1:Y:S01]  /*0060*/  I2F.U32.RP R0, UR8 ;  /* 0x0000000800007d06 */ /* 0x002e620008209000 */
[----:B------:R-:W-:-:S06]  /*0070*/  ISETP.NE.U32.AND P1, PT, RZ, UR8, PT ;  /* 0x00000008ff007c0c */ /* 0x000fcc000bf25070 */
[----:B------:R-:W4:Y:S01]  /*0080*/  LDC.64 R24, c[0x0][0x388] ;  /* 0x0000e200ff187b82 */ /* 0x000f220000000a00 */
[----:B-1----:R-:W1:Y:S02]  /*0090*/  MUFU.RCP R0, R0 ;  /* 0x0000000000007308 */ /* 0x002e640000001000 */
[----:B-1----:R-:W-:Y:S02]  /*00a0*/  IADD3 R2, PT, PT, R0, 0xffffffe, RZ ;  /* 0x0ffffffe00027810 */ /* 0x002fe40007ffe0ff */
[----:B------:R-:W1:Y:S04]  /*00b0*/  S2R R0, SR_TID.X ;  /* 0x0000000000007919 */ /* 0x000e680000002100 */
[----:B------:R5:W2:Y:S02]  /*00c0*/  F2I.FTZ.U32.TRUNC.NTZ R3, R2 ;  /* 0x0000000200037305 */ /* 0x000aa4000021f000 */
[----:B-----5:R-:W-:-:S02]  /*00d0*/  HFMA2 R2, -RZ, RZ, 0, 0 ;  /* 0x00000000ff027431 */ /* 0x020fc400000001ff */
[----:B--2---:R-:W-:-:S04]  /*00e0*/  IMAD.MOV R5, RZ, RZ, -R3 ;  /* 0x000000ffff057224 */ /* 0x004fc800078e0a03 */
[----:B------:R-:W-:-:S04]  /*00f0*/  IMAD R5, R5, UR8, RZ ;  /* 0x0000000805057c24 */ /* 0x000fc8000f8e02ff */
[----:B------:R-:W-:Y:S02]  /*0100*/  IMAD.HI.U32 R3, R3, R5, R2 ;  /* 0x0000000503037227 */ /* 0x000fe400078e0002 */
[----:B------:R-:W0:Y:S02]  /*0110*/  S2R R2, SR_TID.Y ;  /* 0x0000000000027919 */ /* 0x000e240000002200 */
[----:B------:R-:W-:Y:S02]  /*0120*/  IMAD.MOV.U32 R5, RZ, RZ, RZ ;  /* 0x000000ffff057224 */ /* 0x000fe400078e00ff */
[----:B---3--:R-:W-:-:S04]  /*0130*/  IMAD.HI.U32 R3, R3, R4, RZ ;  /* 0x0000000403037227 */ /* 0x008fc800078e00ff */
[----:B------:R-:W-:-:S04]  /*0140*/  IMAD.MOV R3, RZ, RZ, -R3 ;  /* 0x000000ffff037224 */ /* 0x000fc800078e0a03 */
[----:B------:R-:W-:-:S05]  /*0150*/  IMAD R7, R3, UR8, R4 ;  /* 0x0000000803077c24 */ /* 0x000fca000f8e0204 */
[----:B------:R-:W-:-:S13]  /*0160*/  ISETP.GE.U32.AND P0, PT, R7, UR8, PT ;  /* 0x0000000807007c0c */ /* 0x000fda000bf06070 */
[----:B------:R-:W-:Y:S01]  /*0170*/  @P0 IADD3 R7, PT, PT, R7, -UR8, RZ ;  /* 0x8000000807070c10 */ /* 0x000fe2000fffe0ff */
[----:B0-----:R-:W-:-:S03]  /*0180*/  IMAD R17, R17, UR4, R2 ;  /* 0x0000000411117c24 */ /* 0x001fc6000f8e0202 */
[----:B------:R-:W-:Y:S01]  /*0190*/  ISETP.GE.U32.AND P0, PT, R7, UR8, PT ;  /* 0x0000000807007c0c */ /* 0x000fe2000bf06070 */
[----:B----4-:R-:W-:-:S12]  /*01a0*/  IMAD.WIDE.U32 R24, R17, 0x4, R24 ;  /* 0x0000000411187825 */ /* 0x010fd800078e0018 */
[----:B------:R-:W-:Y:S01]  /*01b0*/  @P0 VIADD R7, R7, -UR8 ;  /* 0x8000000807070c36 */ /* 0x000fe20008000000 */
[----:B------:R-:W-:-:S04]  /*01c0*/  @!P1 LOP3.LUT R7, RZ, UR8, RZ, 0x33, !PT ;  /* 0x00000008ff079c12 */ /* 0x000fc8000f8e33ff */
[----:B------:R-:W-:-:S04]  /*01d0*/  IADD3 R6, PT, PT, -R7, R4, RZ ;  /* 0x0000000407067210 */ /* 0x000fc80007ffe1ff */
[----:B------:R-:W-:-:S13]  /*01e0*/  ISETP.GE.AND P0, PT, R6, 0x1, PT ;  /* 0x000000010600780c */ /* 0x000fda0003f06270 */
[----:B-1----:R-:W-:Y:S05]  /*01f0*/  @!P0 BRA `(.L_x_0) ;  /* 0x0000001800fc8947 */ /* 0x002fea0003800000 */
[----:B------:R-:W0:Y:S01]  /*0200*/  S2UR UR5, SR_CgaCtaId ;  /* 0x00000000000579c3 */ /* 0x000e220000008800 */
[----:B------:R-:W-:Y:S01]  /*0210*/  UMOV UR4, 0x400 ;  /* 0x0000040000047882 */ /* 0x000fe20000000000 */
[----:B------:R-:W-:Y:S01]  /*0220*/  IMAD R2, R17, R4, R0 ;  /* 0x0000000411027224 */ /* 0x000fe200078e0200 */
[----:B------:R-:W-:Y:S01]  /*0230*/  ISETP.NE.AND P0, PT, R0, RZ, PT ;  /* 0x000000ff0000720c */ /* 0x000fe20003f05270 */
[----:B------:R-:W-:Y:S01]  /*0240*/  IMAD.MOV.U32 R5, RZ, RZ, RZ ;  /* 0x000000ffff057224 */ /* 0x000fe200078e00ff */
[----:B------:R-:W-:-:S03]  /*0250*/  MOV R3, RZ ;  /* 0x000000ff00037202 */ /* 0x000fc60000000f00 */
[----:B------:R-:W1:Y:S08]  /*0260*/  LDC.64 R22, c[0x0][0x380] ;  /* 0x0000e000ff167b82 */ /* 0x000e700000000a00 */
[----:B------:R-:W2:Y:S08]  /*0270*/  LDC.64 R20, c[0x0][0x390] ;  /* 0x0000e400ff147b82 */ /* 0x000eb00000000a00 */
[----:B------:R-:W3:Y:S01]  /*0280*/  LDC.64 R18, c[0x0][0x398] ;  /* 0x0000e600ff127b82 */ /* 0x000ee20000000a00 */
[----:B0-----:R-:W-:-:S06]  /*0290*/  ULEA UR4, UR5, UR4, 0x18 ;  /* 0x0000000405047291 */ /* 0x001fcc000f8ec0ff */
[----:B------:R-:W-:-:S07]  /*02a0*/  LEA R4, R0, UR4, 0x2 ;  /* 0x0000000400047c11 */ /* 0x000fce000f8e10ff */
.L_x_3:
[----:B01--4-:R-:W-:-:S05]  /*02b0*/  IADD3 R9, PT, PT, R2, R3, RZ ;  /* 0x0000000302097210 */ /* 0x013fca0007ffe0ff */
[----:B-1----:R-:W-:-:S06]  /*02c0*/  IMAD.WIDE R8, R9, 0x4, R22 ;  /* 0x0000000409087825 */ /* 0x002fcc00078e0216 */
[----:B------:R-:W4:Y:S01]  /*02d0*/  LDG.E R9, desc[UR6][R8.64] ;  /* 0x0000000608097981 */ /* 0x000f22000c1e1900 */
[----:B------:R-:W-:Y:S03]  /*02e0*/  BSSY.RECONVERGENT B0, `(.L_x_1) ;  /* 0x00001ad000007945 */ /* 0x000fe60003800200 */
[----:B----4-:R0:W-:Y:S01]  /*02f0*/  STS [R4], R9 ;  /* 0x0000000904007388 */ /* 0x0101e20000000800 */
[----:B------:R-:W-:Y:S06]  /*0300*/  BAR.SYNC.DEFER_BLOCKING 0x0 ;  /* 0x0000000000007b1d */ /* 0x000fec0000010000 */
[----:B------:R-:W-:Y:S05]  /*0310*/  @P0 BRA `(.L_x_2) ;  /* 0x0000001800a40947 */ /* 0x000fea0003800000 */
[----:B------:R-:W1:Y:S01]  /*0320*/  S2UR UR5, SR_CgaCtaId ;  /* 0x00000000000579c3 */ /* 0x000e620000008800 */
[----:B------:R-:W-:-:S07]  /*0330*/  UMOV UR4, 0x400 ;  /* 0x0000040000047882 */ /* 0x000fce0000000000 */
[----:B0-----:R-:W0:Y:S01]  /*0340*/  LDC.64 R8, c[0x0][0x390] ;  /* 0x0000e400ff087b82 */ /* 0x001e220000000a00 */
[----:B-1----:R-:W-:-:S09]  /*0350*/  ULEA UR4, UR5, UR4, 0x18 ;  /* 0x0000000405047291 */ /* 0x002fd2000f8ec0ff */
[----:B------:R-:W1:Y:S02]  /*0360*/  LDS.128 R12, [UR4] ;  /* 0x00000004ff0c7984 */ /* 0x000e640008000c00 */
[----:B-1----:R-:W-:-:S13]  /*0370*/  FSETP.NEU.AND P2, PT, R12, RZ, PT ;  /* 0x000000ff0c00720b */ /* 0x002fda0003f4d000 */
[----:B------:R-:W4:Y:S02]  /*0380*/  @P2 LDG.E R10, desc[UR6][R24.64] ;  /* 0x00000006180a2981 */ /* 0x000f24000c1e1900 */
[----:B----4-:R-:W-:-:S04]  /*0390*/  @P2 IMAD.IADD R11, R5, 0x1, R10 ;  /* 0x00000001050b2824 */ /* 0x010fc800078e020a */
[----:B0-----:R-:W-:Y:S02]  /*03a0*/  @P2 IMAD.WIDE R10, R11, 0x4, R8 ;  /* 0x000000040b0a2825 */ /* 0x001fe400078e0208 */
[----:B------:R-:W0:Y:S03]  /*03b0*/  LDC.64 R8, c[0x0][0x398] ;  /* 0x0000e600ff087b82 */ /* 0x000e260000000a00 */
[----:B------:R1:W-:Y:S04]  /*03c0*/  @P2 STG.E desc[UR6][R10.64], R3 ;  /* 0x000000030a002986 */ /* 0x0003e8000c101906 */
[----:B------:R-:W4:Y:S01]  /*03d0*/  @P2 LDG.E R16, desc[UR6][R24.64] ;  /* 0x0000000618102981 */ /* 0x000f22000c1e1900 */
[----:B------:R-:W-:-:S02]  /*03e0*/  FSETP.NEU.AND P1, PT, R13, RZ, PT ;  /* 0x000000ff0d00720b */ /* 0x000fc40003f2d000 */
[----:B----4-:R-:W-:-:S05]  /*03f0*/  @P2 IADD3 R27, PT, PT, R5, R16, RZ ;  /* 0x00000010051b2210 */ /* 0x010fca0007ffe0ff */
[----:B0-----:R-:W-:Y:S02]  /*0400*/  @P2 IMAD.WIDE R26, R27, 0x4, R8 ;  /* 0x000000041b1a2825 */ /* 0x001fe400078e0208 */
[----:B------:R-:W1:Y:S03]  /*0410*/  LDC.64 R8, c[0x0][0x390] ;  /* 0x0000e400ff087b82 */ /* 0x000e660000000a00 */
[----:B------:R-:W-:Y:S04]  /*0420*/  @P2 STG.E desc[UR6][R26.64], R12 ;  /* 0x0000000c1a002986 */ /* 0x000fe8000c101906 */
[----:B------:R-:W4:Y:S01]  /*0430*/  @P1 LDG.E R16, desc[UR6][R24.64] ;  /* 0x0000000618101981 */ /* 0x000f22000c1e1900 */
[----:B------:R-:W-:-:S02]  /*0440*/  @P2 VIADD R5, R5, 0x1 ;  /* 0x0000000105052836 */ /* 0x000fc40000000000 */
[----:B------:R-:W-:-:S03]  /*0450*/  @P1 VIADD R29, R3, 0x1 ;  /* 0x00000001031d1836 */ /* 0x000fc60000000000 */
[----:B----4-:R-:W-:-:S05]  /*0460*/  @P1 IADD3 R16, PT, PT, R5, R16, RZ ;  /* 0x0000001005101210 */ /* 0x010fca0007ffe0ff */
[----:B-1----:R-:W-:Y:S02]  /*0470*/  @P1 IMAD.WIDE R10, R16, 0x4, R8 ;  /* 0x00000004100a1825 */ /* 0x002fe400078e0208 */
[----:B------:R-:W0:Y:S03]  /*0480*/  LDC.64 R8, c[0x0][0x398] ;  /* 0x0000e600ff087b82 */ /* 0x000e260000000a00 */
[----:B------:R1:W-:Y:S04]  /*0490*/  @P1 STG.E desc[UR6][R10.64], R29 ;  /* 0x0000001d0a001986 */ /* 0x0003e8000c101906 */
[----:B------:R-:W4:Y:S01]  /*04a0*/  @P1 LDG.E R16, desc[UR6][R24.64] ;  /* 0x0000000618101981 */ /* 0x000f22000c1e1900 */
[----:B------:R-:W-:Y:S01]  /*04b0*/  FSETP.NEU.AND P2, PT, R14, RZ, PT ;  /* 0x000000ff0e00720b */ /* 0x000fe20003f4d000 */
[----:B-1----:R-:W1:Y:S01]  /*04c0*/  LDC.64 R10, c[0x0][0x398] ;  /* 0x0000e600ff0a7b82 */ /* 0x002e620000000a00 */
[----:B----4-:R-:W-:-:S05]  /*04d0*/  @P1 IADD3 R27, PT, PT, R5, R16, RZ ;  /* 0x00000010051b1210 */ /* 0x010fca0007ffe0ff */
[----:B0-----:R-:W-:Y:S02]  /*04e0*/  @P1 IMAD.WIDE R8, R27, 0x4, R8 ;  /* 0x000000041b081825 */ /* 0x001fe400078e0208 */
[----:B------:R-:W0:Y:S03]  /*04f0*/  LDC.64 R26, c[0x0][0x390] ;  /* 0x0000e400ff1a7b82 */ /* 0x000e260000000a00 */
[----:B------:R4:W-:Y:S04]  /*0500*/  @P1 STG.E desc[UR6][R8.64], R13 ;  /* 0x0000000d08001986 */ /* 0x0009e8000c101906 */
[----:B------:R-:W5:Y:S01]  /*0510*/  @P2 LDG.E R12, desc[UR6][R24.64] ;  /* 0x00000006180c2981 */ /* 0x000f62000c1e1900 */
[----:B------:R-:W-:-:S02]  /*0520*/  @P1 VIADD R5, R5, 0x1 ;  /* 0x0000000105051836 */ /* 0x000fc40000000000 */
[----:B------:R-:W-:Y:S01]  /*0530*/  @P2 VIADD R29, R3, 0x2 ;  /* 0x00000002031d2836 */ /* 0x000fe20000000000 */
[----:B----4-:R-:W4:Y:S02]  /*0540*/  LDC.64 R8, c[0x0][0x390] ;  /* 0x0000e400ff087b82 */ /* 0x010f240000000a00 */
[----:B-----5:R-:W-:-:S05]  /*0550*/  @P2 IADD3 R12, PT, PT, R5, R12, RZ ;  /* 0x0000000c050c2210 */ /* 0x020fca0007ffe0ff */
[----:B0-----:R-:W-:-:S05]  /*0560*/  @P2 IMAD.WIDE R26, R12, 0x4, R26 ;  /* 0x000000040c1a2825 */ /* 0x001fca00078e021a */
[----:B------:R-:W-:Y:S04]  /*0570*/  @P2 STG.E desc[UR6][R26.64], R29 ;  /* 0x0000001d1a002986 */ /* 0x000fe8000c101906 */
[----:B------:R-:W5:Y:S01]  /*0580*/  @P2 LDG.E R12, desc[UR6][R24.64] ;  /* 0x00000006180c2981 */ /* 0x000f62000c1e1900 */
[----:B------:R-:W-:Y:S02]  /*0590*/  FSETP.NEU.AND P1, PT, R15, RZ, PT ;  /* 0x000000ff0f00720b */ /* 0x000fe40003f2d000 */
[----:B-----5:R-:W-:-:S05]  /*05a0*/  @P2 IADD3 R13, PT, PT, R5, R12, RZ ;  /* 0x0000000c050d2210 */ /* 0x020fca0007ffe0ff */
[----:B-1----:R-:W-:-:S05]  /*05b0*/  @P2 IMAD.WIDE R12, R13, 0x4, R10 ;  /* 0x000000040d0c2825 */ /* 0x002fca00078e020a */
[----:B------:R0:W-:Y:S04]  /*05c0*/  @P2 STG.E desc[UR6][R12.64], R14 ;  /* 0x0000000e0c002986 */ /* 0x0001e8000c101906 */
[----:B------:R-:W5:Y:S01]  /*05d0*/  @P1 LDG.E R10, desc[UR6][R24.64] ;  /* 0x00000006180a1981 */ /* 0x000f62000c1e1900 */
[----:B------:R-:W-:Y:S02]  /*05e0*/  @P2 VIADD R5, R5, 0x1 ;  /* 0x0000000105052836 */ /* 0x000fe40000000000 */
[----:B------:R-:W-:Y:S01]  /*05f0*/  @P1 VIADD R16, R3, 0x3 ;  /* 0x0000000303101836 */ /* 0x000fe20000000000 */
[----:B0-----:R-:W0:Y:S02]  /*0600*/  LDC.64 R12, c[0x0][0x398] ;  /* 0x0000e600ff0c7b82 */ /* 0x001e240000000a00 */
[----:B-----5:R-:W-:-:S05]  /*0610*/  @P1 IADD3 R11, PT, PT, R5, R10, RZ ;  /* 0x0000000a050b1210 */ /* 0x020fca0007ffe0ff */
[----:B----4-:R-:W-:Y:S02]  /*0620*/  @P1 IMAD.WIDE R28, R11, 0x4, R8 ;  /* 0x000000040b1c1825 */ /* 0x010fe400078e0208 */
[----:B------:R-:W1:Y:S04]  /*0630*/  LDS.128 R8, [UR4+0x10] ;  /* 0x00001004ff087984 */ /* 0x000e680008000c00 */
[----:B------:R4:W-:Y:S04]  /*0640*/  @P1 STG.E desc[UR6][R28.64], R16 ;  /* 0x000000101c001986 */ /* 0x0009e8000c101906 */
[----:B------:R-:W5:Y:S01]  /*0650*/  @P1 LDG.E R26, desc[UR6][R24.64] ;  /* 0x00000006181a1981 */ /* 0x000f62000c1e1900 */
[----:B-1----:R-:W-:-:S02]  /*0660*/  FSETP.NEU.AND P2, PT, R8, RZ, PT ;  /* 0x000000ff0800720b */ /* 0x002fc40003f4d000 */
[----:B-----5:R-:W-:-:S05]  /*0670*/  @P1 IADD3 R27, PT, PT, R5, R26, RZ ;  /* 0x0000001a051b1210 */ /* 0x020fca0007ffe0ff */
[----:B0-----:R-:W-:Y:S02]  /*0680*/  @P1 IMAD.WIDE R12, R27, 0x4, R12 ;  /* 0x000000041b0c1825 */ /* 0x001fe400078e020c */
[----:B------:R-:W0:Y:S03]  /*0690*/  LDC.64 R26, c[0x0][0x390] ;  /* 0x0000e400ff1a7b82 */ /* 0x000e260000000a00 */
[----:B------:R1:W-:Y:S04]  /*06a0*/  @P1 STG.E desc[UR6][R12.64], R15 ;  /* 0x0000000f0c001986 */ /* 0x0003e8000c101906 */
[----:B------:R-:W4:Y:S01]  /*06b0*/  @P2 LDG.E R14, desc[UR6][R24.64] ;  /* 0x00000006180e2981 */ /* 0x000f22000c1e1900 */
[----:B------:R-:W-:-:S05]  /*06c0*/  @P1 VIADD R5, R5, 0x1 ;  /* 0x0000000105051836 */ /* 0x000fca0000000000 */
[----:B----4-:R-:W-:Y:S01]  /*06d0*/  @P2 IADD3 R29, PT, PT, R5, R14, RZ ;  /* 0x0000000e051d2210 */ /* 0x010fe20007ffe0ff */
[----:B------:R-:W-:-:S04]  /*06e0*/  @P2 VIADD R14, R3, 0x4 ;  /* 0x00000004030e2836 */ /* 0x000fc80000000000 */
[----:B0-----:R-:W-:Y:S02]  /*06f0*/  @P2 IMAD.WIDE R28, R29, 0x4, R26 ;  /* 0x000000041d1c2825 */ /* 0x001fe400078e021a */
[----:B------:R-:W0:Y:S03]  /*0700*/  LDC.64 R26, c[0x0][0x398] ;  /* 0x0000e600ff1a7b82 */ /* 0x000e260000000a00 */
[----:B------:R4:W-:Y:S04]  /*0710*/  @P2 STG.E desc[UR6][R28.64], R14 ;  /* 0x0000000e1c002986 */ /* 0x0009e8000c101906 */
[----:B------:R-:W1:Y:S01]  /*0720*/  @P2 LDG.E R16, desc[UR6][R24.64] ;  /* 0x0000000618102981 */ /* 0x000e62000c1e1900 */
[----:B------:R-:W-:-:S02]  /*0730*/  FSETP.NEU.AND P1, PT, R9, RZ, PT ;  /* 0x000000ff0900720b */ /* 0x000fc40003f2d000 */
[----:B-1----:R-:W-:-:S05]  /*0740*/  @P2 IADD3 R13, PT, PT, R5, R16, RZ ;  /* 0x00000010050d2210 */ /* 0x002fca0007ffe0ff */
[----:B0-----:R-:W-:Y:S02]  /*0750*/  @P2 IMAD.WIDE R26, R13, 0x4, R26 ;  /* 0x000000040d1a2825 */ /* 0x001fe400078e021a */
[----:B------:R-:W0:Y:S03]  /*0760*/  LDC.64 R12, c[0x0][0x390] ;  /* 0x0000e400ff0c7b82 */ /* 0x000e260000000a00 */
[----:B------:R-:W-:Y:S04]  /*0770*/  @P2 STG.E desc[UR6][R26.64], R8 ;  /* 0x000000081a002986 */ /* 0x000fe8000c101906 */
[----:B------:R-:W5:Y:S01]  /*0780*/  @P1 LDG.E R16, desc[UR6][R24.64] ;  /* 0x0000000618101981 */ /* 0x000f62000c1e1900 */
[----:B------:R-:W-:-:S02]  /*0790*/  @P2 VIADD R5, R5, 0x1 ;  /* 0x0000000105052836 */ /* 0x000fc40000000000 */
[----:B----4-:R-:W-:-:S03]  /*07a0*/  @P1 VIADD R29, R3, 0x5 ;  /* 0x00000005031d1836 */ /* 0x010fc60000000000 */
[----:B-----5:R-:W-:-:S05]  /*07b0*/  @P1 IADD3 R15, PT, PT, R5, R16, RZ ;  /* 0x00000010050f1210 */ /* 0x020fca0007ffe0ff */
[----:B0-----:R-:W-:Y:S02]  /*07c0*/  @P1 IMAD.WIDE R14, R15, 0x4, R12 ;  /* 0x000000040f0e1825 */ /* 0x001fe400078e020c */
        /* <DEDUP_REMOVED lines=11> */
[----:B------:R-:W-:-:S03]  /*0880*/  @P2 VIADD R29, R3, 0x6 ;  /* 0x00000006031d2836 */ /* 0x000fc60000000000 */
[----:B-----5:R-:W-:-:S05]  /*0890*/  @P2 IADD3 R8, PT, PT, R5, R8, RZ ;  /* 0x0000000805082210 */ /* 0x020fca0007ffe0ff */
[----:B0-----:R-:W-:-:S05]  /*08a0*/  @P2 IMAD.WIDE R26, R8, 0x4, R26 ;  /* 0x00000004081a2825 */ /* 0x001fca00078e021a */
[----:B------:R1:W-:Y:S04]  /*08b0*/  @P2 STG.E desc[UR6][R26.64], R29 ;  /* 0x0000001d1a002986 */ /* 0x0003e8000c101906 */
[----:B------:R-:W4:Y:S01]  /*08c0*/  @P2 LDG.E R8, desc[UR6][R24.64] ;  /* 0x0000000618082981 */ /* 0x000f22000c1e1900 */
[----:B------:R-:W-:Y:S02]  /*08d0*/  FSETP.NEU.AND P1, PT, R11, RZ, PT ;  /* 0x000000ff0b00720b */ /* 0x000fe40003f2d000 */
[----:B----4-:R-:W-:-:S05]  /*08e0*/  @P2 IADD3 R9, PT, PT, R5, R8, RZ ;  /* 0x0000000805092210 */ /* 0x010fca0007ffe0ff */
[----:B-1----:R-:W-:Y:S02]  /*08f0*/  @P2 IMAD.WIDE R26, R9, 0x4, R14 ;  /* 0x00000004091a2825 */ /* 0x002fe400078e020e */
[----:B------:R-:W0:Y:S03]  /*0900*/  LDC.64 R8, c[0x0][0x390] ;  /* 0x0000e400ff087b82 */ /* 0x000e260000000a00 */
[----:B------:R1:W-:Y:S04]  /*0910*/  @P2 STG.E desc[UR6][R26.64], R10 ;  /* 0x0000000a1a002986 */ /* 0x0003e8000c101906 */
[----:B------:R-:W4:Y:S01]  /*0920*/  @P1 LDG.E R12, desc[UR6][R24.64] ;  /* 0x00000006180c1981 */ /* 0x000f22000c1e1900 */
[----:B------:R-:W-:-:S02]  /*0930*/  @P2 VIADD R5, R5, 0x1 ;  /* 0x0000000105052836 */ /* 0x000fc40000000000 */
[----:B------:R-:W-:-:S03]  /*0940*/  @P1 VIADD R16, R3, 0x7 ;  /* 0x0000000703101836 */ /* 0x000fc60000000000 */
[----:B----4-:R-:W-:-:S05]  /*0950*/  @P1 IADD3 R13, PT, PT, R5, R12, RZ ;  /* 0x0000000c050d1210 */ /* 0x010fca0007ffe0ff */
[----:B0-----:R-:W-:Y:S02]  /*0960*/  @P1 IMAD.WIDE R28, R13, 0x4, R8 ;  /* 0x000000040d1c1825 */ /* 0x001fe400078e0208 */
[----:B------:R-:W0:Y:S01]  /*0970*/  LDS.128 R12, [UR4+0x20] ;  /* 0x00002004ff0c7984 */ /* 0x000e220008000c00 */
[----:B------:R-:W4:Y:S03]  /*0980*/  LDC.64 R8, c[0x0][0x398] ;  /* 0x0000e600ff087b82 */ /* 0x000f260000000a00 */
[----:B------:R5:W-:Y:S04]  /*0990*/  @P1 STG.E desc[UR6][R28.64], R16 ;  /* 0x000000101c001986 */ /* 0x000be8000c101906 */
[----:B-1----:R-:W2:Y:S01]  /*09a0*/  @P1 LDG.E R10, desc[UR6][R24.64] ;  /* 0x00000006180a1981 */ /* 0x002ea2000c1e1900 */
[----:B0-----:R-:W-:-:S02]  /*09b0*/  FSETP.NEU.AND P2, PT, R12, RZ, PT ;  /* 0x000000ff0c00720b */ /* 0x001fc40003f4d000 */
[----:B--2---:R-:W-:-:S05]  /*09c0*/  @P1 IADD3 R27, PT, PT, R5, R10, RZ ;  /* 0x0000000a051b1210 */ /* 0x004fca0007ffe0ff */
[----:B----4-:R-:W-:Y:S02]  /*09d0*/  @P1 IMAD.WIDE R8, R27, 0x4, R8 ;  /* 0x000000041b081825 */ /* 0x010fe400078e0208 */
[----:B------:R-:W0:Y:S03]  /*09e0*/  LDC.64 R26, c[0x0][0x390] ;  /* 0x0000e400ff1a7b82 */ /* 0x000e260000000a00 */
[----:B------:R1:W-:Y:S04]  /*09f0*/  @P1 STG.E desc[UR6][R8.64], R11 ;  /* 0x0000000b08001986 */ /* 0x0003e8000c101906 */
[----:B------:R-:W5:Y:S01]  /*0a00*/  @P2 LDG.E R10, desc[UR6][R24.64] ;  /* 0x00000006180a2981 */ /* 0x000f62000c1e1900 */
[----:B------:R-:W-:-:S05]  /*0a10*/  @P1 VIADD R5, R5, 0x1 ;  /* 0x0000000105051836 */ /* 0x000fca0000000000 */
[----:B-----5:R-:W-:Y:S01]  /*0a20*/  @P2 IADD3 R29, PT, PT, R5, R10, RZ ;  /* 0x0000000a051d2210 */ /* 0x020fe20007ffe0ff */
        /* <DEDUP_REMOVED lines=10> */
[----:B------:R-:W4:Y:S01]  /*0ad0*/  @P1 LDG.E R16, desc[UR6][R24.64] ;  /* 0x0000000618101981 */ /* 0x000f22000c1e1900 */
[----:B------:R-:W-:-:S02]  /*0ae0*/  @P2 VIADD R5, R5, 0x1 ;  /* 0x0000000105052836 */ /* 0x000fc40000000000 */
[----:B--2---:R-:W-:-:S03]  /*0af0*/  @P1 VIADD R29, R3, 0x9 ;  /* 0x00000009031d1836 */ /* 0x004fc60000000000 */
[----:B----4-:R-:W-:-:S05]  /*0b00*/  @P1 IADD3 R11, PT, PT, R5, R16, RZ ;  /* 0x00000010050b1210 */ /* 0x010fca0007ffe0ff */
[----:B0-----:R-:W-:Y:S02]  /*0b10*/  @P1 IMAD.WIDE R10, R11, 0x4, R8 ;  /* 0x000000040b0a1825 */ /* 0x001fe400078e0208 */
[----:B------:R-:W0:Y:S03]  /*0b20*/  LDC.64 R8, c[0x0][0x398] ;  /* 0x0000e600ff087b82 */ /* 0x000e260000000a00 */
[----:B------:R1:W-:Y:S04]  /*0b30*/  @P1 STG.E desc[UR6][R10.64], R29 ;  /* 0x0000001d0a001986 */ /* 0x0003e8000c101906 */
[----:B------:R-:W2:Y:S01]  /*0b40*/  @P1 LDG.E R16, desc[UR6][R24.64] ;  /* 0x0000000618101981 */ /* 0x000ea2000c1e1900 */
[----:B------:R-:W-:Y:S01]  /*0b50*/  FSETP.NEU.AND P2, PT, R14, RZ, PT ;  /* 0x000000ff0e00720b */ /* 0x000fe20003f4d000 */
[----:B-1----:R-:W1:Y:S01]  /*0b60*/  LDC.64 R10, c[0x0][0x398] ;  /* 0x0000e600ff0a7b82 */ /* 0x002e620000000a00 */
[----:B--2---:R-:W-:-:S05]  /*0b70*/  @P1 IADD3 R27, PT, PT, R5, R16, RZ ;  /* 0x00000010051b1210 */ /* 0x004fca0007ffe0ff */
[----:B0-----:R-:W-:Y:S02]  /*0b80*/  @P1 IMAD.WIDE R8, R27, 0x4, R8 ;  /* 0x000000041b081825 */ /* 0x001fe400078e0208 */
[----:B------:R-:W0:Y:S03]  /*0b90*/  LDC.64 R26, c[0x0][0x390] ;  /* 0x0000e400ff1a7b82 */ /* 0x000e260000000a00 */
[----:B------:R2:W-:Y:S04]  /*0ba0*/  @P1 STG.E desc[UR6][R8.64], R13 ;  /* 0x0000000d08001986 */ /* 0x0005e8000c101906 */
[----:B------:R-:W4:Y:S01]  /*0bb0*/  @P2 LDG.E R12, desc[UR6][R24.64] ;  /* 0x00000006180c2981 */ /* 0x000f22000c1e1900 */
[----:B------:R-:W-:-:S02]  /*0bc0*/  @P1 VIADD R5, R5, 0x1 ;  /* 0x0000000105051836 */ /* 0x000fc40000000000 */
[----:B------:R-:W-:Y:S01]  /*0bd0*/  @P2 VIADD R29, R3, 0xa ;  /* 0x0000000a031d2836 */ /* 0x000fe20000000000 */
[----:B--2---:R-:W2:Y:S02]  /*0be0*/  LDC.64 R8, c[0x0][0x390] ;  /* 0x0000e400ff087b82 */ /* 0x004ea40000000a00 */
[----:B----4-:R-:W-:-:S05]  /*0bf0*/  @P2 IADD3 R12, PT, PT, R5, R12, RZ ;  /* 0x0000000c050c2210 */ /* 0x010fca0007ffe0ff */
[----:B0-----:R-:W-:-:S05]  /*0c00*/  @P2 IMAD.WIDE R26, R12, 0x4, R26 ;  /* 0x000000040c1a2825 */ /* 0x001fca00078e021a */
[----:B------:R-:W-:Y:S04]  /*0c10*/  @P2 STG.E desc[UR6][R26.64], R29 ;  /* 0x0000001d1a002986 */ /* 0x000fe8000c101906 */
[----:B------:R-:W4:Y:S01]  /*0c20*/  @P2 LDG.E R12, desc[UR6][R24.64] ;  /* 0x00000006180c2981 */ /* 0x000f22000c1e1900 */
[----:B------:R-:W-:Y:S02]  /*0c30*/  FSETP.NEU.AND P1, PT, R15, RZ, PT ;  /* 0x000000ff0f00720b */ /* 0x000fe40003f2d000 */
[----:B----4-:R-:W-:-:S05]  /*0c40*/  @P2 IADD3 R13, PT, PT, R5, R12, RZ ;  /* 0x0000000c050d2210 */ /* 0x010fca0007ffe0ff */
[----:B-1----:R-:W-:-:S05]  /*0c50*/  @P2 IMAD.WIDE R12, R13, 0x4, R10 ;  /* 0x000000040d0c2825 */ /* 0x002fca00078e020a */
[----:B------:R0:W-:Y:S04]  /*0c60*/  @P2 STG.E desc[UR6][R12.64], R14 ;  /* 0x0000000e0c002986 */ /* 0x0001e8000c101906 */
[----:B------:R-:W4:Y:S01]  /*0c70*/  @P1 LDG.E R10, desc[UR6][R24.64] ;  /* 0x00000006180a1981 */ /* 0x000f22000c1e1900 */
[----:B------:R-:W-:Y:S02]  /*0c80*/  @P2 VIADD R5, R5, 0x1 ;  /* 0x0000000105052836 */ /* 0x000fe40000000000 */
[----:B------:R-:W-:Y:S01]  /*0c90*/  @P1 VIADD R16, R3, 0xb ;  /* 0x0000000b03101836 */ /* 0x000fe20000000000 */
[----:B0-----:R-:W0:Y:S02]  /*0ca0*/  LDC.64 R12, c[0x0][0x398] ;  /* 0x0000e600ff0c7b82 */ /* 0x001e240000000a00 */
[----:B----4-:R-:W-:-:S05]  /*0cb0*/  @P1 IADD3 R11, PT, PT, R5, R10, RZ ;  /* 0x0000000a050b1210 */ /* 0x010fca0007ffe0ff */
[----:B--2---:R-:W-:Y:S02]  /*0cc0*/  @P1 IMAD.WIDE R28, R11, 0x4, R8 ;  /* 0x000000040b1c1825 */ /* 0x004fe400078e0208 */
[----:B------:R-:W1:Y:S04]  /*0cd0*/  LDS.128 R8, [UR4+0x30] ;  /* 0x00003004ff087984 */ /* 0x000e680008000c00 */
[----:B------:R2:W-:Y:S04]  /*0ce0*/  @P1 STG.E desc[UR6][R28.64], R16 ;  /* 0x000000101c001986 */ /* 0x0005e8000c101906 */
[----:B------:R-:W4:Y:S01]  /*0cf0*/  @P1 LDG.E R26, desc[UR6][R24.64] ;  /* 0x00000006181a1981 */ /* 0x000f22000c1e1900 */
[----:B-1----:R-:W-:-:S02]  /*0d00*/  FSETP.NEU.AND P2, PT, R8, RZ, PT ;  /* 0x000000ff0800720b */ /* 0x002fc40003f4d000 */
[----:B----4-:R-:W-:-:S05]  /*0d10*/  @P1 IADD3 R27, PT, PT, R5, R26, RZ ;  /* 0x0000001a051b1210 */ /* 0x010fca0007ffe0ff */
[----:B0-----:R-:W-:Y:S02]  /*0d20*/  @P1 IMAD.WIDE R12, R27, 0x4, R12 ;  /* 0x000000041b0c1825 */ /* 0x001fe400078e020c */
[----:B------:R-:W0:Y:S03]  /*0d30*/  LDC.64 R26, c[0x0][0x390] ;  /* 0x0000e400ff1a7b82 */ /* 0x000e260000000a00 */
[----:B------:R1:W-:Y:S04]  /*0d40*/  @P1 STG.E desc[UR6][R12.64], R15 ;  /* 0x0000000f0c001986 */ /* 0x0003e8000c101906 */
[----:B------:R-:W2:Y:S01]  /*0d50*/  @P2 LDG.E R14, desc[UR6][R24.64] ;  /* 0x00000006180e2981 */ /* 0x000ea2000c1e1900 */
[----:B------:R-:W-:-:S05]  /*0d60*/  @P1 VIADD R5, R5, 0x1 ;  /* 0x0000000105051836 */ /* 0x000fca0000000000 */
[----:B--2---:R-:W-:Y:S01]  /*0d70*/  @P2 IADD3 R29, PT, PT, R5, R14, RZ ;  /* 0x0000000e051d2210 */ /* 0x004fe20007ffe0ff */
        /* <DEDUP_REMOVED lines=11> */
[----:B------:R-:W-:Y:S01]  /*0e30*/  @P2 VIADD R5, R5, 0x1 ;  /* 0x0000000105052836 */ /* 0x000fe20000000000 */
[----:B--2---:R-:W-:-:S04]  /*0e40*/  @P1 IADD3 R29, PT, PT, R3, 0xd, RZ ;  /* 0x0000000d031d1810 */ /* 0x004fc80007ffe0ff */
[----:B----4-:R-:W-:-:S05]  /*0e50*/  @P1 IADD3 R15, PT, PT, R5, R16, RZ ;  /* 0x00000010050f1210 */ /* 0x010fca0007ffe0ff */
[----:B0-----:R-:W-:Y:S02]  /*0e60*/  @P1 IMAD.WIDE R14, R15, 0x4, R12 ;  /* 0x000000040f0e1825 */ /* 0x001fe400078e020c */
[----:B------:R-:W0:Y:S03]  /*0e70*/  LDC.64 R12, c[0x0][0x398] ;  /* 0x0000e600ff0c7b82 */ /* 0x000e260000000a00 */
[----:B------:R1:W-:Y:S04]  /*0e80*/  @P1 STG.E desc[UR6][R14.64], R29 ;  /* 0x0000001d0e001986 */ /* 0x0003e8000c101906 */
[----:B------:R-:W2:Y:S01]  /*0e90*/  @P1 LDG.E R16, desc[UR6][R24.64] ;  /* 0x0000000618101981 */ /* 0x000ea2000c1e1900 */
[----:B------:R-:W-:Y:S01]  /*0ea0*/  FSETP.NEU.AND P2, PT, R10, RZ, PT ;  /* 0x000000ff0a00720b */ /* 0x000fe20003f4d000 */
[----:B-1----:R-:W1:Y:S01]  /*0eb0*/  LDC.64 R14, c[0x0][0x398] ;  /* 0x0000e600ff0e7b82 */ /* 0x002e620000000a00 */
[----:B--2---:R-:W-:-:S04]  /*0ec0*/  @P1 IMAD.IADD R27, R5, 0x1, R16 ;  /* 0x00000001051b1824 */ /* 0x004fc800078e0210 */
[----:B0-----:R-:W-:-:S03]  /*0ed0*/  @P1 IMAD.WIDE R12, R27, 0x4, R12 ;  /* 0x000000041b0c1825 */ /* 0x001fc600078e020c */
[----:B------:R-:W0:Y:S02]  /*0ee0*/  LDC.64 R26, c[0x0][0x390] ;  /* 0x0000e400ff1a7b82 */ /* 0x000e240000000a00 */
[----:B------:R2:W-:Y:S04]  /*0ef0*/  @P1 STG.E desc[UR6][R12.64], R9 ;  /* 0x000000090c001986 */ /* 0x0005e8000c101906 */
[----:B------:R-:W4:Y:S01]  /*0f00*/  @P2 LDG.E R8, desc[UR6][R24.64] ;  /* 0x0000000618082981 */ /* 0x000f22000c1e1900 */
[----:B------:R-:W-:Y:S01]  /*0f10*/  @P1 IADD3 R5, PT, PT, R5, 0x1, RZ ;  /* 0x0000000105051810 */ /* 0x000fe20007ffe0ff */
[----:B------:R-:W-:-:S03]  /*0f20*/  @P2 VIADD R29, R3, 0xe ;  /* 0x0000000e031d2836 */ /* 0x000fc60000000000 */
[----:B----4-:R-:W-:-:S05]  /*0f30*/  @P2 IADD3 R8, PT, PT, R5, R8, RZ ;  /* 0x0000000805082210 */ /* 0x010fca0007ffe0ff */
[----:B0-----:R-:W-:-:S05]  /*0f40*/  @P2 IMAD.WIDE R26, R8, 0x4, R26 ;  /* 0x00000004081a2825 */ /* 0x001fca00078e021a */
[----:B------:R1:W-:Y:S04]  /*0f50*/  @P2 STG.E desc[UR6][R26.64], R29 ;  /* 0x0000001d1a002986 */ /* 0x0003e8000c101906 */
[----:B------:R-:W2:Y:S01]  /*0f60*/  @P2 LDG.E R8, desc[UR6][R24.64] ;  /* 0x0000000618082981 */ /* 0x000ea2000c1e1900 */
[----:B------:R-:W-:Y:S02]  /*0f70*/  FSETP.NEU.AND P1, PT, R11, RZ, PT ;  /* 0x000000ff0b00720b */ /* 0x000fe40003f2d000 */
[----:B--2---:R-:W-:-:S05]  /*0f80*/  @P2 IADD3 R9, PT, PT, R5, R8, RZ ;  /* 0x0000000805092210 */ /* 0x004fca0007ffe0ff */
[----:B-1----:R-:W-:Y:S02]  /*0f90*/  @P2 IMAD.WIDE R26, R9, 0x4, R14 ;  /* 0x00000004091a2825 */ /* 0x002fe400078e020e */
[----:B------:R-:W0:Y:S03]  /*0fa0*/  LDC.64 R8, c[0x0][0x390] ;  /* 0x0000e400ff087b82 */ /* 0x000e260000000a00 */
[----:B------:R1:W-:Y:S04]  /*0fb0*/  @P2 STG.E desc[UR6][R26.64], R10 ;  /* 0x0000000a1a002986 */ /* 0x0003e8000c101906 */
[----:B------:R-:W2:Y:S01]  /*0fc0*/  @P1 LDG.E R12, desc[UR6][R24.64] ;  /* 0x00000006180c1981 */ /* 0x000ea2000c1e1900 */
[----:B------:R-:W-:-:S02]  /*0fd0*/  @P2 IADD3 R5, PT, PT, R5, 0x1, RZ ;  /* 0x0000000105052810 */ /* 0x000fc40007ffe0ff */
[----:B------:R-:W-:-:S03]  /*0fe0*/  @P1 IADD3 R16, PT, PT, R3, 0xf, RZ ;  /* 0x0000000f03101810 */ /* 0x000fc60007ffe0ff */
[----:B--2---:R-:W-:-:S04]  /*0ff0*/  @P1 IMAD.IADD R13, R5, 0x1, R12 ;  /* 0x00000001050d1824 */ /* 0x004fc800078e020c */
[----:B0-----:R-:W-:Y:S02]  /*1000*/  @P1 IMAD.WIDE R28, R13, 0x4, R8 ;  /* 0x000000040d1c1825 */ /* 0x001fe400078e0208 */
[----:B------:R-:W0:Y:S01]  /*1010*/  LDS.128 R12, [UR4+0x40] ;  /* 0x00004004ff0c7984 */ /* 0x000e220008000c00 */
[----:B------:R-:W2:Y:S03]  /*1020*/  LDC.64 R8, c[0x0][0x398] ;  /* 0x0000e600ff087b82 */ /* 0x000ea60000000a00 */
[----:B------:R4:W-:Y:S04]  /*1030*/  @P1 STG.E desc[UR6][R28.64], R16 ;  /* 0x000000101c001986 */ /* 0x0009e8000c101906 */
[----:B-1----:R-:W5:Y:S01]  /*1040*/  @P1 LDG.E R10, desc[UR6][R24.64] ;  /* 0x00000006180a1981 */ /* 0x002f62000c1e1900 */
[----:B0-----:R-:W-:-:S02]  /*1050*/  FSETP.NEU.AND P2, PT, R12, RZ, PT ;  /* 0x000000ff0c00720b */ /* 0x001fc40003f4d000 */
[----:B-----5:R-:W-:-:S05]  /*1060*/  @P1 IADD3 R27, PT, PT, R5, R10, RZ ;  /* 0x0000000a051b1210 */ /* 0x020fca0007ffe0ff */
[----:B--2---:R-:W-:Y:S02]  /*1070*/  @P1 IMAD.WIDE R8, R27, 0x4, R8 ;  /* 0x000000041b081825 */ /* 0x004fe400078e0208 */
[----:B------:R-:W0:Y:S03]  /*1080*/  LDC.64 R26, c[0x0][0x390] ;  /* 0x0000e400ff1a7b82 */ /* 0x000e260000000a00 */
[----:B------:R1:W-:Y:S04]  /*1090*/  @P1 STG.E desc[UR6][R8.64], R11 ;  /* 0x0000000b08001986 */ /* 0x0003e8000c101906 */
[----:B------:R-:W4:Y:S01]  /*10a0*/  @P2 LDG.E R10, desc[UR6][R24.64] ;  /* 0x00000006180a2981 */ /* 0x000f22000c1e1900 */
[----:B------:R-:W-:-:S05]  /*10b0*/  @P1 VIADD R5, R5, 0x1 ;  /* 0x0000000105051836 */ /* 0x000fca0000000000 */
[----:B----4-:R-:W-:Y:S02]  /*10c0*/  @P2 IADD3 R29, PT, PT, R5, R10, RZ ;  /* 0x0000000a051d2210 */ /* 0x010fe40007ffe0ff */
[----:B------:R-:W-:-:S03]  /*10d0*/  @P2 IADD3 R10, PT, PT, R3, 0x10, RZ ;  /* 0x00000010030a2810 */ /* 0x000fc60007ffe0ff */
[----:B0-----:R-:W-:Y:S02]  /*10e0*/  @P2 IMAD.WIDE R28, R29, 0x4, R26 ;  /* 0x000000041d1c2825 */ /* 0x001fe400078e021a */
[----:B------:R-:W0:Y:S03]  /*10f0*/  LDC.64 R26, c[0x0][0x398] ;  /* 0x0000e600ff1a7b82 */ /* 0x000e260000000a00 */
[----:B------:R2:W-:Y:S04]  /*1100*/  @P2 STG.E desc[UR6][R28.64], R10 ;  /* 0x0000000a1c002986 */ /* 0x0005e8000c101906 */
[----:B------:R-:W1:Y:S01]  /*1110*/  @P2 LDG.E R16, desc[UR6][R24.64] ;  /* 0x0000000618102981 */ /* 0x000e62000c1e1900 */
[----:B------:R-:W-:Y:S01]  /*1120*/  FSETP.NEU.AND P1, PT, R13, RZ, PT ;  /* 0x000000ff0d00720b */ /* 0x000fe20003f2d000 */
[----:B-1----:R-:W-:-:S04]  /*1130*/  @P2 IMAD.IADD R9, R5, 0x1, R16 ;  /* 0x0000000105092824 */ /* 0x002fc800078e0210 */
[----:B0-----:R-:W-:Y:S02]  /*1140*/  @P2 IMAD.WIDE R26, R9, 0x4, R26 ;  /* 0x00000004091a2825 */ /* 0x001fe400078e021a */
[----:B------:R-:W0:Y:S03]  /*1150*/  LDC.64 R8, c[0x0][0x390] ;  /* 0x0000e400ff087b82 */ /* 0x000e260000000a00 */
[----:B------:R-:W-:Y:S04]  /*1160*/  @P2 STG.E desc[UR6][R26.64], R12 ;  /* 0x0000000c1a002986 */ /* 0x000fe8000c101906 */
[----:B------:R-:W4:Y:S01]  /*1170*/  @P1 LDG.E R16, desc[UR6][R24.64] ;  /* 0x0000000618101981 */ /* 0x000f22000c1e1900 */
[----:B------:R-:W-:Y:S01]  /*1180*/  @P2 IADD3 R5, PT, PT, R5, 0x1, RZ ;  /* 0x0000000105052810 */ /* 0x000fe20007ffe0ff */
        /* <DEDUP_REMOVED lines=13> */
[----:B------:R-:W-:-:S02]  /*1260*/  @P1 IADD3 R5, PT, PT, R5, 0x1, RZ ;  /* 0x0000000105051810 */ /* 0x000fc40007ffe0ff */
[----:B------:R-:W-:Y:S01]  /*1270*/  @P2 IADD3 R29, PT, PT, R3, 0x12, RZ ;  /* 0x00000012031d2810 */ /* 0x000fe20007ffe0ff */
[----:B--2---:R-:W2:Y:S02]  /*1280*/  LDC.64 R8, c[0x0][0x390] ;  /* 0x0000e400ff087b82 */ /* 0x004ea40000000a00 */
[----:B----4-:R-:W-:-:S04]  /*1290*/  @P2 IMAD.IADD R12, R5, 0x1, R12 ;  /* 0x00000001050c2824 */ /* 0x010fc800078e020c */
        /* <DEDUP_REMOVED lines=8> */
[----:B------:R-:W-:Y:S01]  /*1320*/  @P2 VIADD R5, R5, 0x1 ;  /* 0x0000000105052836 */ /* 0x000fe20000000000 */
[----:B------:R-:W-:Y:S01]  /*1330*/  @P1 IADD3 R16, PT, PT, R3, 0x13, RZ ;  /* 0x0000001303101810 */ /* 0x000fe20007ffe0ff */
[----:B0-----:R-:W0:Y:S03]  /*1340*/  LDC.64 R12, c[0x0][0x398] ;  /* 0x0000e600ff0c7b82 */ /* 0x001e260000000a00 */
[----:B----4-:R-:W-:-:S05]  /*1350*/  @P1 IADD3 R11, PT, PT, R5, R10, RZ ;  /* 0x0000000a050b1210 */ /* 0x010fca0007ffe0ff */
[----:B--2---:R-:W-:Y:S02]  /*1360*/  @P1 IMAD.WIDE R28, R11, 0x4, R8 ;  /* 0x000000040b1c1825 */ /* 0x004fe400078e0208 */
[----:B------:R-:W1:Y:S04]  /*1370*/  LDS.128 R8, [UR4+0x50] ;  /* 0x00005004ff087984 */ /* 0x000e680008000c00 */
[----:B------:R2:W-:Y:S04]  /*1380*/  @P1 STG.E desc[UR6][R28.64], R16 ;  /* 0x000000101c001986 */ /* 0x0005e8000c101906 */
[----:B------:R-:W4:Y:S01]  /*1390*/  @P1 LDG.E R26, desc[UR6][R24.64] ;  /* 0x00000006181a1981 */ /* 0x000f22000c1e1900 */
[----:B-1----:R-:W-:Y:S01]  /*13a0*/  FSETP.NEU.AND P2, PT, R8, RZ, PT ;  /* 0x000000ff0800720b */ /* 0x002fe20003f4d000 */
[----:B----4-:R-:W-:-:S04]  /*13b0*/  @P1 IMAD.IADD R27, R5, 0x1, R26 ;  /* 0x00000001051b1824 */ /* 0x010fc800078e021a */
[----:B0-----:R-:W-:Y:S02]  /*13c0*/  @P1 IMAD.WIDE R12, R27, 0x4, R12 ;  /* 0x000000041b0c1825 */ /* 0x001fe400078e020c */
[----:B------:R-:W0:Y:S03]  /*13d0*/  LDC.64 R26, c[0x0][0x390] ;  /* 0x0000e400ff1a7b82 */ /* 0x000e260000000a00 */
[----:B------:R1:W-:Y:S04]  /*13e0*/  @P1 STG.E desc[UR6][R12.64], R15 ;  /* 0x0000000f0c001986 */ /* 0x0003e8000c101906 */
[----:B------:R-:W2:Y:S01]  /*13f0*/  @P2 LDG.E R14, desc[UR6][R24.64] ;  /* 0x00000006180e2981 */ /* 0x000ea2000c1e1900 */
[----:B------:R-:W-:-:S04]  /*1400*/  @P1 IADD3 R5, PT, PT, R5, 0x1, RZ ;  /* 0x0000000105051810 */ /* 0x000fc80007ffe0ff */
        /* <DEDUP_REMOVED lines=12> */
[----:B------:R-:W-:-:S02]  /*14d0*/  @P2 IADD3 R5, PT, PT, R5, 0x1, RZ ;  /* 0x0000000105052810 */ /* 0x000fc40007ffe0ff */
[----:B--2---:R-:W-:-:S03]  /*14e0*/  @P1 IADD3 R29, PT, PT, R3, 0x15, RZ ;  /* 0x00000015031d1810 */ /* 0x004fc60007ffe0ff */
[----:B----4-:R-:W-:-:S04]  /*14f0*/  @P1 IMAD.IADD R15, R5, 0x1, R16 ;  /* 0x00000001050f1824 */ /* 0x010fc800078e0210 */
        /* <DEDUP_REMOVED lines=11> */
[----:B------:R-:W-:Y:S01]  /*15b0*/  @P1 VIADD R5, R5, 0x1 ;  /* 0x0000000105051836 */ /* 0x000fe20000000000 */
[----:B------:R-:W-:-:S04]  /*15c0*/  @P2 IADD3 R29, PT, PT, R3, 0x16, RZ ;  /* 0x00000016031d2810 */ /* 0x000fc80007ffe0ff */
[----:B----4-:R-:W-:-:S05]  /*15d0*/  @P2 IADD3 R8, PT, PT, R5, R8, RZ ;  /* 0x0000000805082210 */ /* 0x010fca0007ffe0ff */
[----:B0-----:R-:W-:-:S05]  /*15e0*/  @P2 IMAD.WIDE R26, R8, 0x4, R26 ;  /* 0x00000004081a2825 */ /* 0x001fca00078e021a */
[----:B------:R1:W-:Y:S04]  /*15f0*/  @P2 STG.E desc[UR6][R26.64], R29 ;  /* 0x0000001d1a002986 */ /* 0x0003e8000c101906 */
[----:B------:R-:W2:Y:S01]  /*1600*/  @P2 LDG.E R8, desc[UR6][R24.64] ;  /* 0x0000000618082981 */ /* 0x000ea2000c1e1900 */
[----:B------:R-:W-:Y:S01]  /*1610*/  FSETP.NEU.AND P1, PT, R11, RZ, PT ;  /* 0x000000ff0b00720b */ /* 0x000fe20003f2d000 */
[----:B--2---:R-:W-:-:S04]  /*1620*/  @P2 IMAD.IADD R9, R5, 0x1, R8 ;  /* 0x0000000105092824 */ /* 0x004fc800078e0208 */
[----:B-1----:R-:W-:Y:S02]  /*1630*/  @P2 IMAD.WIDE R26, R9, 0x4, R14 ;  /* 0x00000004091a2825 */ /* 0x002fe400078e020e */
[----:B------:R-:W0:Y:S03]  /*1640*/  LDC.64 R8, c[0x0][0x390] ;  /* 0x0000e400ff087b82 */ /* 0x000e260000000a00 */
[----:B------:R1:W-:Y:S04]  /*1650*/  @P2 STG.E desc[UR6][R26.64], R10 ;  /* 0x0000000a1a002986 */ /* 0x0003e8000c101906 */
[----:B------:R-:W2:Y:S01]  /*1660*/  @P1 LDG.E R12, desc[UR6][R24.64] ;  /* 0x00000006180c1981 */ /* 0x000ea2000c1e1900 */
[----:B------:R-:W-:Y:S01]  /*1670*/  @P2 IADD3 R5, PT, PT, R5, 0x1, RZ ;  /* 0x0000000105052810 */ /* 0x000fe20007ffe0ff */
[----:B------:R-:W-:-:S03]  /*1680*/  @P1 VIADD R16, R3, 0x17 ;  /* 0x0000001703101836 */ /* 0x000fc60000000000 */
[----:B--2---:R-:W-:-:S05]  /*1690*/  @P1 IADD3 R13, PT, PT, R5, R12, RZ ;  /* 0x0000000c050d1210 */ /* 0x004fca0007ffe0ff */
        /* <DEDUP_REMOVED lines=11> */
[----:B------:R-:W-:-:S05]  /*1750*/  @P1 IADD3 R5, PT, PT, R5, 0x1, RZ ;  /* 0x0000000105051810 */ /* 0x000fca0007ffe0ff */
[----:B----4-:R-:W-:Y:S01]  /*1760*/  @P2 IMAD.IADD R29, R5, 0x1, R10 ;  /* 0x00000001051d2824 */ /* 0x010fe200078e020a */
[----:B------:R-:W-:-:S03]  /*1770*/  @P2 IADD3 R10, PT, PT, R3, 0x18, RZ ;  /* 0x00000018030a2810 */ /* 0x000fc60007ffe0ff */
        /* <DEDUP_REMOVED lines=36> */
[----:B------:R-:W-:Y:S02]  /*19c0*/  @P2 IADD3 R5, PT, PT, R5, 0x1, RZ ;  /* 0x0000000105052810 */ /* 0x000fe40007ffe0ff */
[----:B------:R-:W-:Y:S01]  /*19d0*/  @P1 IADD3 R16, PT, PT, R3, 0x1b, RZ ;  /* 0x0000001b03101810 */ /* 0x000fe20007ffe0ff */
[----:B0-----:R-:W0:Y:S02]  /*19e0*/  LDC.64 R12, c[0x0][0x398] ;  /* 0x0000e600ff0c7b82 */ /* 0x001e240000000a00 */
[----:B----4-:R-:W-:-:S04]  /*19f0*/  @P1 IMAD.IADD R11, R5, 0x1, R10 ;  /* 0x00000001050b1824 */ /* 0x010fc800078e020a */
        /* <DEDUP_REMOVED lines=11> */
[----:B--2---:R-:W-:Y:S02]  /*1ab0*/  @P2 IADD3 R29, PT, PT, R5, R14, RZ ;  /* 0x0000000e051d2210 */ /* 0x004fe40007ffe0ff */
        /* <DEDUP_REMOVED lines=24> */
[----:B------:R-:W2:Y:S01]  /*1c40*/  @P2 LDG.E R8, desc[UR6][R24.64] ;  /* 0x0000000618082981 */ /* 0x000ea2000c1e1900 */
[----:B------:R-:W-:-:S02]  /*1c50*/  @P1 IADD3 R5, PT, PT, R5, 0x1, RZ ;  /* 0x0000000105051810 */ /* 0x000fc40007ffe0ff */
[----:B------:R-:W-:-:S03]  /*1c60*/  @P2 IADD3 R29, PT, PT, R3, 0x1e, RZ ;  /* 0x0000001e031d2810 */ /* 0x000fc60007ffe0ff */
[----:B--2---:R-:W-:-:S04]  /*1c70*/  @P2 IMAD.IADD R8, R5, 0x1, R8 ;  /* 0x0000000105082824 */ /* 0x004fc800078e0208 */
[----:B0-----:R-:W-:-:S05]  /*1c80*/  @P2 IMAD.WIDE R26, R8, 0x4, R26 ;  /* 0x00000004081a2825 */ /* 0x001fca00078e021a */
[----:B------:R4:W-:Y:S04]  /*1c90*/  @P2 STG.E desc[UR6][R26.64], R29 ;  /* 0x0000001d1a002986 */ /* 0x0009e8000c101906 */
[----:B------:R-:W2:Y:S01]  /*1ca0*/  @P2 LDG.E R8, desc[UR6][R24.64] ;  /* 0x0000000618082981 */ /* 0x000ea2000c1e1900 */
[----:B------:R-:W-:Y:S02]  /*1cb0*/  FSETP.NEU.AND P1, PT, R11, RZ, PT ;  /* 0x000000ff0b00720b */ /* 0x000fe40003f2d000 */
[C---:B--2---:R-:W-:Y:S01]  /*1cc0*/  @P2 IADD3 R8, PT, PT, R5.reuse, R8, RZ ;  /* 0x0000000805082210 */ /* 0x044fe20007ffe0ff */
[----:B------:R-:W-:-:S04]  /*1cd0*/  @P2 VIADD R5, R5, 0x1 ;  /* 0x0000000105052836 */ /* 0x000fc80000000000 */
[----:B-1----:R-:W-:-:S05]  /*1ce0*/  @P2 IMAD.WIDE R14, R8, 0x4, R14 ;  /* 0x00000004080e2825 */ /* 0x002fca00078e020e */
[----:B------:R4:W-:Y:S01]  /*1cf0*/  @P2 STG.E desc[UR6][R14.64], R10 ;  /* 0x0000000a0e002986 */ /* 0x0009e2000c101906 */
[----:B------:R-:W-:Y:S05]  /*1d00*/  @!P1 BRA `(.L_x_2) ;  /* 0x0000000000289947 */ /* 0x000fea0003800000 */
[----:B------:R-:W2:Y:S01]  /*1d10*/  LDG.E R8, desc[UR6][R24.64] ;  /* 0x0000000618087981 */ /* 0x000ea2000c1e1900 */
[----:B----4-:R-:W-:Y:S02]  /*1d20*/  IADD3 R15, PT, PT, R3, 0x1f, RZ ;  /* 0x0000001f030f7810 */ /* 0x010fe40007ffe0ff */
[----:B--2---:R-:W-:-:S05]  /*1d30*/  IADD3 R9, PT, PT, R5, R8, RZ ;  /* 0x0000000805097210 */ /* 0x004fca0007ffe0ff */
[----:B------:R-:W-:-:S05]  /*1d40*/  IMAD.WIDE R8, R9, 0x4, R20 ;  /* 0x0000000409087825 */ /* 0x000fca00078e0214 */
[----:B------:R1:W-:Y:S04]  /*1d50*/  STG.E desc[UR6][R8.64], R15 ;  /* 0x0000000f08007986 */ /* 0x0003e8000c101906 */
[----:B------:R-:W2:Y:S02]  /*1d60*/  LDG.E R10, desc[UR6][R24.64] ;  /* 0x00000006180a7981 */ /* 0x000ea4000c1e1900 */
[C---:B--2---:R-:W-:Y:S01]  /*1d70*/  IMAD.IADD R13, R5.reuse, 0x1, R10 ;  /* 0x00000001050d7824 */ /* 0x044fe200078e020a */
[----:B------:R-:W-:-:S03]  /*1d80*/  IADD3 R5, PT, PT, R5, 0x1, RZ ;  /* 0x0000000105057810 */ /* 0x000fc60007ffe0ff */
[----:B---3--:R-:W-:-:S05]  /*1d90*/  IMAD.WIDE R12, R13, 0x4, R18 ;  /* 0x000000040d0c7825 */ /* 0x008fca00078e0212 */
[----:B------:R1:W-:Y:S02]  /*1da0*/  STG.E desc[UR6][R12.64], R11 ;  /* 0x0000000b0c007986 */ /* 0x0003e4000c101906 */
.L_x_2:
[----:B------:R-:W-:Y:S05]  /*1db0*/  BSYNC.RECONVERGENT B0 ;  /* 0x0000000000007941 */ /* 0x000fea0003800200 */
.L_x_1:
[----:B------:R-:W-:-:S04]  /*1dc0*/  IADD3 R3, PT, PT, R3, UR8, RZ ;  /* 0x0000000803037c10 */ /* 0x000fc8000fffe0ff */
[----:B------:R-:W-:-:S13]  /*1dd0*/  ISETP.GE.AND P1, PT, R3, R6, PT ;  /* 0x000000060300720c */ /* 0x000fda0003f26270 */
[----:B------:R-:W-:Y:S05]  /*1de0*/  @!P1 BRA `(.L_x_3) ;  /* 0xffffffe400309947 */ /* 0x000fea000383ffff */
.L_x_0:
[----:B------:R-:W5:Y:S02]  /*1df0*/  LDCU UR4, c[0x0][0x3a4] ;  /* 0x00007480ff0477ac */ /* 0x000f640008000800 */
[----:B-----5:R-:W-:-:S04]  /*1e00*/  ISETP.GE.AND P0, PT, R6, UR4, PT ;  /* 0x0000000406007c0c */ /* 0x020fc8000bf06270 */
[----:B------:R-:W-:-:S13]  /*1e10*/  ISETP.NE.OR P0, PT, R0, RZ, P0 ;  /* 0x000000ff0000720c */ /* 0x000fda0000705670 */
[----:B------:R-:W-:Y:S05]  /*1e20*/  @P0 EXIT ;  /* 0x000000000000094d */ /* 0x000fea0003800000 */
[C---:B------:R-:W-:Y:S01]  /*1e30*/  VIADD R0, R7.reuse, 0xffffffff ;  /* 0xffffffff07007836 */ /* 0x040fe20000000000 */
[----:B------:R-:W-:-:S04]  /*1e40*/  LOP3.LUT P1, R7, R7, 0x3, RZ, 0xc0, !PT ;  /* 0x0000000307077812 */ /* 0x000fc8000782c0ff */
[----:B------:R-:W-:-:S09]  /*1e50*/  ISETP.GE.U32.AND P0, PT, R0, 0x3, PT ;  /* 0x000000030000780c */ /* 0x000fd20003f06070 */
[----:B------:R-:W-:Y:S05]  /*1e60*/  @!P1 BRA `(.L_x_4) ;  /* 0x00000000005c9947 */ /* 0x000fea0003800000 */
[----:B------:R-:W0:Y:S01]  /*1e70*/  LDC.64 R2, c[0x0][0x380] ;  /* 0x0000e000ff027b82 */ /* 0x000e220000000a00 */
[----:B------:R-:W-:Y:S01]  /*1e80*/  IADD3 R0, PT, PT, -R7, RZ, RZ ;  /* 0x000000ff07007210 */ /* 0x000fe20007ffe1ff */
[----:B------:R-:W-:-:S07]  /*1e90*/  IMAD R7, R17, UR4, R6 ;  /* 0x0000000411077c24 */ /* 0x000fce000f8e0206 */
.L_x_5:
[----:B01--4-:R-:W-:Y:S01]  /*1ea0*/  IMAD.WIDE R12, R7, 0x4, R2 ;  /* 0x00000004070c7825 */ /* 0x013fe200078e0202 */
[----:B------:R-:W0:Y:S04]  /*1eb0*/  LDC.64 R8, c[0x0][0x390] ;  /* 0x0000e400ff087b82 */ /* 0x000e280000000a00 */
[----:B------:R-:W4:Y:S02]  /*1ec0*/  LDG.E R4, desc[UR6][R12.64] ;  /* 0x000000060c047981 */ /* 0x000f24000c1e1900 */
[----:B----4-:R-:W-:-:S13]  /*1ed0*/  FSETP.NEU.AND P1, PT, R4, RZ, PT ;  /* 0x000000ff0400720b */ /* 0x010fda0003f2d000 */
[----:B------:R-:W4:Y:S02]  /*1ee0*/  @P1 LDG.E R4, desc[UR6][R24.64] ;  /* 0x0000000618041981 */ /* 0x000f24000c1e1900 */
[----:B----4-:R-:W-:-:S05]  /*1ef0*/  @P1 IADD3 R11, PT, PT, R5, R4, RZ ;  /* 0x00000004050b1210 */ /* 0x010fca0007ffe0ff */
[----:B0-----:R-:W-:Y:S02]  /*1f00*/  @P1 IMAD.WIDE R8, R11, 0x4, R8 ;  /* 0x000000040b081825 */ /* 0x001fe400078e0208 */
[----:B------:R-:W0:Y:S03]  /*1f10*/  LDC.64 R10, c[0x0][0x398] ;  /* 0x0000e600ff0a7b82 */ /* 0x000e260000000a00 */
[----:B------:R1:W-:Y:S04]  /*1f20*/  @P1 STG.E desc[UR6][R8.64], R6 ;  /* 0x0000000608001986 */ /* 0x0003e8000c101906 */
[----:B------:R-:W3:Y:S04]  /*1f30*/  @P1 LDG.E R4, desc[UR6][R24.64] ;  /* 0x0000000618041981 */ /* 0x000ee8000c1e1900 */
[----:B------:R-:W4:Y:S01]  /*1f40*/  @P1 LDG.E R15, desc[UR6][R12.64] ;  /* 0x000000060c0f1981 */ /* 0x000f22000c1e1900 */
[----:B------:R-:W-:-:S02]  /*1f50*/  IADD3 R0, PT, PT, R0, 0x1, RZ ;  /* 0x0000000100007810 */ /* 0x000fc40007ffe0ff */
[----:B------:R-:W-:Y:S01]  /*1f60*/  IADD3 R7, PT, PT, R7, 0x1, RZ ;  /* 0x0000000107077810 */ /* 0x000fe20007ffe0ff */
[----:B-1----:R-:W-:Y:S01]  /*1f70*/  VIADD R6, R6, 0x1 ;  /* 0x0000000106067836 */ /* 0x002fe20000000000 */
[----:B------:R-:W-:Y:S01]  /*1f80*/  ISETP.NE.AND P2, PT, R0, RZ, PT ;  /* 0x000000ff0000720c */ /* 0x000fe20003f45270 */
[C---:B---3--:R-:W-:Y:S01]  /*1f90*/  @P1 IMAD.IADD R19, R5.reuse, 0x1, R4 ;  /* 0x0000000105131824 */ /* 0x048fe200078e0204 */
[----:B------:R-:W-:-:S03]  /*1fa0*/  @P1 IADD3 R5, PT, PT, R5, 0x1, RZ ;  /* 0x0000000105051810 */ /* 0x000fc60007ffe0ff */
[----:B0-----:R-:W-:-:S05]  /*1fb0*/  @P1 IMAD.WIDE R10, R19, 0x4, R10 ;  /* 0x00000004130a1825 */ /* 0x001fca00078e020a */
[----:B----4-:R0:W-:Y:S03]  /*1fc0*/  @P1 STG.E desc[UR6][R10.64], R15 ;  /* 0x0000000f0a001986 */ /* 0x0101e6000c101906 */
[----:B------:R-:W-:Y:S05]  /*1fd0*/  @P2 BRA `(.L_x_5) ;  /* 0xfffffffc00b02947 */ /* 0x000fea000383ffff */
.L_x_4:
[----:B------:R-:W-:Y:S05]  /*1fe0*/  @!P0 EXIT ;  /* 0x000000000000894d */ /* 0x000fea0003800000 */
[----:B------:R-:W5:Y:S01]  /*1ff0*/  LDCU UR4, c[0x0][0x3a4] ;  /* 0x00007480ff0477ac */ /* 0x000f620008000800 */
[----:B------:R-:W-:Y:S01]  /*2000*/  IADD3 R0, PT, PT, R6, 0x1, RZ ;  /* 0x0000000106007810 */ /* 0x000fe20007ffe0ff */
[----:B------:R-:W0:Y:S01]  /*2010*/  LDCU UR5, c[0x0][0x3a4] ;  /* 0x00007480ff0577ac */ /* 0x000e220008000800 */
[----:B-----5:R-:W-:-:S07]  /*2020*/  IMAD R6, R17, UR4, R6 ;  /* 0x0000000411067c24 */ /* 0x020fce000f8e0206 */
.L_x_6:
[----:B------:R-:W5:Y:S08]  /*2030*/  LDC.64 R2, c[0x0][0x380] ;  /* 0x0000e000ff027b82 */ /* 0x000f700000000a00 */
[----:B01--4-:R-:W0:Y:S08]  /*2040*/  LDC.64 R8, c[0x0][0x390] ;  /* 0x0000e400ff087b82 */ /* 0x013e300000000a00 */
[----:B------:R-:W1:Y:S01]  /*2050*/  LDC.64 R10, c[0x0][0x398] ;  /* 0x0000e600ff0a7b82 */ /* 0x000e620000000a00 */
[----:B-----5:R-:W-:-:S05]  /*2060*/  IMAD.WIDE R2, R6, 0x4, R2 ;  /* 0x0000000406027825 */ /* 0x020fca00078e0202 */
[----:B------:R-:W4:Y:S02]  /*2070*/  LDG.E R4, desc[UR6][R2.64] ;  /* 0x0000000602047981 */ /* 0x000f24000c1e1900 */
[----:B----4-:R-:W-:-:S13]  /*2080*/  FSETP.NEU.AND P0, PT, R4, RZ, PT ;  /* 0x000000ff0400720b */ /* 0x010fda0003f0d000 */
[----:B------:R-:W4:Y:S01]  /*2090*/  @P0 LDG.E R4, desc[UR6][R24.64] ;  /* 0x0000000618040981 */ /* 0x000f22000c1e1900 */
[----:B------:R-:W-:Y:S01]  /*20a0*/  @P0 IADD3 R15, PT, PT, R0, -0x1, RZ ;  /* 0xffffffff000f0810 */ /* 0x000fe20007ffe0ff */
[----:B----4-:R-:W-:-:S04]  /*20b0*/  @P0 IMAD.IADD R7, R5, 0x1, R4 ;  /* 0x0000000105070824 */ /* 0x010fc800078e0204 */
[----:B0-----:R-:W-:-:S05]  /*20c0*/  @P0 IMAD.WIDE R8, R7, 0x4, R8 ;  /* 0x0000000407080825 */ /* 0x001fca00078e0208 */
[----:B------:R-:W-:Y:S04]  /*20d0*/  @P0 STG.E desc[UR6][R8.64], R15 ;  /* 0x0000000f08000986 */ /* 0x000fe8000c101906 */
[----:B------:R-:W4:Y:S04]  /*20e0*/  @P0 LDG.E R4, desc[UR6][R24.64] ;  /* 0x0000000618040981 */ /* 0x000f28000c1e1900 */
[----:B------:R-:W5:Y:S01]  /*20f0*/  @P0 LDG.E R7, desc[UR6][R2.64] ;  /* 0x0000000602070981 */ /* 0x000f62000c1e1900 */
[----:B----4-:R-:W-:-:S05]  /*2100*/  @P0 IADD3 R13, PT, PT, R5, R4, RZ ;  /* 0x00000004050d0210 */ /* 0x010fca0007ffe0ff */
[----:B-1----:R-:W-:Y:S02]  /*2110*/  @P0 IMAD.WIDE R10, R13, 0x4, R10 ;  /* 0x000000040d0a0825 */ /* 0x002fe400078e020a */
[----:B------:R-:W0:Y:S03]  /*2120*/  LDC.64 R12, c[0x0][0x390] ;  /* 0x0000e400ff0c7b82 */ /* 0x000e260000000a00 */
[----:B-----5:R1:W-:Y:S04]  /*2130*/  @P0 STG.E desc[UR6][R10.64], R7 ;  /* 0x000000070a000986 */ /* 0x0203e8000c101906 */
[----:B------:R-:W4:Y:S01]  /*2140*/  LDG.E R4, desc[UR6][R2.64+0x4] ;  /* 0x0000040602047981 */ /* 0x000f22000c1e1900 */
[----:B------:R-:W-:Y:S01]  /*2150*/  @P0 VIADD R5, R5, 0x1 ;  /* 0x0000000105050836 */ /* 0x000fe20000000000 */
[----:B-1----:R-:W1:Y:S01]  /*2160*/  LDC.64 R10, c[0x0][0x398] ;  /* 0x0000e600ff0a7b82 */ /* 0x002e620000000a00 */
[----:B----4-:R-:W-:-:S13]  /*2170*/  FSETP.NEU.AND P1, PT, R4, RZ, PT ;  /* 0x000000ff0400720b */ /* 0x010fda0003f2d000 */
[----:B------:R-:W4:Y:S02]  /*2180*/  @P1 LDG.E R4, desc[UR6][R24.64] ;  /* 0x0000000618041981 */ /* 0x000f24000c1e1900 */
[----:B----4-:R-:W-:-:S05]  /*2190*/  @P1 IADD3 R9, PT, PT, R5, R4, RZ ;  /* 0x0000000405091210 */ /* 0x010fca0007ffe0ff */
[----:B0-----:R-:W-:Y:S02]  /*21a0*/  @P1 IMAD.WIDE R8, R9, 0x4, R12 ;  /* 0x0000000409081825 */ /* 0x001fe400078e020c */
[----:B------:R-:W0:Y:S03]  /*21b0*/  LDC.64 R12, c[0x0][0x390] ;  /* 0x0000e400ff0c7b82 */ /* 0x000e260000000a00 */
[----:B------:R-:W-:Y:S04]  /*21c0*/  @P1 STG.E desc[UR6][R8.64], R0 ;  /* 0x0000000008001986 */ /* 0x000fe8000c101906 */
[----:B------:R-:W4:Y:S04]  /*21d0*/  @P1 LDG.E R4, desc[UR6][R24.64] ;  /* 0x0000000618041981 */ /* 0x000f28000c1e1900 */
[----:B------:R-:W5:Y:S01]  /*21e0*/  @P1 LDG.E R15, desc[UR6][R2.64+0x4] ;  /* 0x00000406020f1981 */ /* 0x000f62000c1e1900 */
[----:B----4-:R-:W-:-:S05]  /*21f0*/  @P1 IADD3 R7, PT, PT, R5, R4, RZ ;  /* 0x0000000405071210 */ /* 0x010fca0007ffe0ff */
[----:B-1----:R-:W-:-:S05]  /*2200*/  @P1 IMAD.WIDE R10, R7, 0x4, R10 ;  /* 0x00000004070a1825 */ /* 0x002fca00078e020a */
[----:B-----5:R1:W-:Y:S04]  /*2210*/  @P1 STG.E desc[UR6][R10.64], R15 ;  /* 0x0000000f0a001986 */ /* 0x0203e8000c101906 */
[----:B------:R-:W4:Y:S01]  /*2220*/  LDG.E R4, desc[UR6][R2.64+0x8] ;  /* 0x0000080602047981 */ /* 0x000f22000c1e1900 */
[----:B------:R-:W-:Y:S01]  /*2230*/  @P1 VIADD R5, R5, 0x1 ;  /* 0x0000000105051836 */ /* 0x000fe20000000000 */
[----:B-1----:R-:W1:Y:S01]  /*2240*/  LDC.64 R10, c[0x0][0x398] ;  /* 0x0000e600ff0a7b82 */ /* 0x002e620000000a00 */
[----:B----4-:R-:W-:-:S13]  /*2250*/  FSETP.NEU.AND P0, PT, R4, RZ, PT ;  /* 0x000000ff0400720b */ /* 0x010fda0003f0d000 */
[----:B------:R-:W4:Y:S01]  /*2260*/  @P0 LDG.E R4, desc[UR6][R24.64] ;  /* 0x0000000618040981 */ /* 0x000f22000c1e1900 */
[----:B------:R-:W-:Y:S02]  /*2270*/  @P0 IADD3 R7, PT, PT, R0, 0x1, RZ ;  /* 0x0000000100070810 */ /* 0x000fe40007ffe0ff */
[----:B----4-:R-:W-:-:S05]  /*2280*/  @P0 IADD3 R9, PT, PT, R5, R4, RZ ;  /* 0x0000000405090210 */ /* 0x010fca0007ffe0ff */
[----:B0-----:R-:W-:-:S05]  /*2290*/  @P0 IMAD.WIDE R8, R9, 0x4, R12 ;  /* 0x0000000409080825 */ /* 0x001fca00078e020c */
[----:B------:R-:W-:Y:S04]  /*22a0*/  @P0 STG.E desc[UR6][R8.64], R7 ;  /* 0x0000000708000986 */ /* 0x000fe8000c101906 */
[----:B------:R-:W4:Y:S04]  /*22b0*/  @P0 LDG.E R4, desc[UR6][R24.64] ;  /* 0x0000000618040981 */ /* 0x000f28000c1e1900 */
[----:B------:R-:W5:Y:S01]  /*22c0*/  @P0 LDG.E R15, desc[UR6][R2.64+0x8] ;  /* 0x00000806020f0981 */ /* 0x000f62000c1e1900 */
[----:B----4-:R-:W-:-:S04]  /*22d0*/  @P0 IMAD.IADD R13, R5, 0x1, R4 ;  /* 0x00000001050d0824 */ /* 0x010fc800078e0204 */
[----:B-1----:R-:W-:Y:S02]  /*22e0*/  @P0 IMAD.WIDE R10, R13, 0x4, R10 ;  /* 0x000000040d0a0825 */ /* 0x002fe400078e020a */
[----:B------:R-:W0:Y:S03]  /*22f0*/  LDC.64 R12, c[0x0][0x390] ;  /* 0x0000e400ff0c7b82 */ /* 0x000e260000000a00 */
[----:B-----5:R1:W-:Y:S04]  /*2300*/  @P0 STG.E desc[UR6][R10.64], R15 ;  /* 0x0000000f0a000986 */ /* 0x0203e8000c101906 */
[----:B------:R-:W4:Y:S01]  /*2310*/  LDG.E R4, desc[UR6][R2.64+0xc] ;  /* 0x00000c0602047981 */ /* 0x000f22000c1e1900 */
[----:B------:R-:W-:Y:S01]  /*2320*/  @P0 IADD3 R5, PT, PT, R5, 0x1, RZ ;  /* 0x0000000105050810 */ /* 0x000fe20007ffe0ff */
[----:B-1----:R-:W1:Y:S01]  /*2330*/  LDC.64 R10, c[0x0][0x398] ;  /* 0x0000e600ff0a7b82 */ /* 0x002e620000000a00 */
[----:B----4-:R-:W-:-:S13]  /*2340*/  FSETP.NEU.AND P1, PT, R4, RZ, PT ;  /* 0x000000ff0400720b */ /* 0x010fda0003f2d000 */
[----:B------:R-:W4:Y:S01]  /*2350*/  @P1 LDG.E R4, desc[UR6][R24.64] ;  /* 0x0000000618041981 */ /* 0x000f22000c1e1900 */
[----:B------:R-:W-:Y:S01]  /*2360*/  @P1 VIADD R7, R0, 0x2 ;  /* 0x0000000200071836 */ /* 0x000fe20000000000 */
[----:B----4-:R-:W-:-:S05]  /*2370*/  @P1 IADD3 R9, PT, PT, R5, R4, RZ ;  /* 0x0000000405091210 */ /* 0x010fca0007ffe0ff */
[----:B0-----:R-:W-:-:S05]  /*2380*/  @P1 IMAD.WIDE R8, R9, 0x4, R12 ;  /* 0x0000000409081825 */ /* 0x001fca00078e020c */
[----:B------:R0:W-:Y:S04]  /*2390*/  @P1 STG.E desc[UR6][R8.64], R7 ;  /* 0x0000000708001986 */ /* 0x0001e8000c101906 */
[----:B------:R-:W4:Y:S04]  /*23a0*/  @P1 LDG.E R4, desc[UR6][R24.64] ;  /* 0x0000000618041981 */ /* 0x000f28000c1e1900 */
[----:B------:R-:W5:Y:S01]  /*23b0*/  @P1 LDG.E R13, desc[UR6][R2.64+0xc] ;  /* 0x00000c06020d1981 */ /* 0x000f62000c1e1900 */
[----:B------:R-:W-:Y:S02]  /*23c0*/  IADD3 R6, PT, PT, R6, 0x4, RZ ;  /* 0x0000000406067810 */ /* 0x000fe40007ffe0ff */
[----:B----4-:R-:W-:-:S02]  /*23d0*/  @P1 IADD3 R15, PT, PT, R5, R4, RZ ;  /* 0x00000004050f1210 */ /* 0x010fc40007ffe0ff */
[C---:B------:R-:W-:Y:S01]  /*23e0*/  IADD3 R4, PT, PT, R0.reuse, 0x3, RZ ;  /* 0x0000000300047810 */ /* 0x040fe20007ffe0ff */
[----:B------:R-:W-:Y:S01]  /*23f0*/  VIADD R0, R0, 0x4 ;  /* 0x0000000400007836 */ /* 0x000fe20000000000 */
[----:B------:R-:W-:Y:S01]  /*2400*/  @P1 IADD3 R5, PT, PT, R5, 0x1, RZ ;  /* 0x0000000105051810 */ /* 0x000fe20007ffe0ff */
[----:B-1----:R-:W-:Y:S01]  /*2410*/  @P1 IMAD.WIDE R10, R15, 0x4, R10 ;  /* 0x000000040f0a1825 */ /* 0x002fe200078e020a */
[----:B------:R-:W-:-:S04]  /*2420*/  ISETP.GE.AND P0, PT, R4, UR5, PT ;  /* 0x0000000504007c0c */ /* 0x000fc8000bf06270 */
[----:B-----5:R0:W-:Y:S09]  /*2430*/  @P1 STG.E desc[UR6][R10.64], R13 ;  /* 0x0000000d0a001986 */ /* 0x0201f2000c101906 */
[----:B------:R-:W-:Y:S05]  /*2440*/  @!P0 BRA `(.L_x_6) ;  /* 0xfffffff800f88947 */ /* 0x000fea000383ffff */
[----:B------:R-:W-:Y:S05]  /*2450*/  EXIT ;  /* 0x000000000000794d */ /* 0x000fea0003800000 */
.L_x_7:
[----:B------:R-:W-:-:S00]  /*2460*/  BRA `(.L_x_7) ;  /* 0xfffffffc00fc7947 */ /* 0x000fc0000383ffff */
[----:B------:R-:W-:-:S00]  /*2470*/  NOP ;  /* 0x0000000000007918 */ /* 0x000fc00000000000 */
        /* <DEDUP_REMOVED lines=8> */
.L_x_17:


//--------------------- .text._Z22get_num_nonzero_by_rowIfEvPT_Piii --------------------------
	.section	.text._Z22get_num_nonzero_by_rowIfEvPT_Piii,"ax",@progbits
	.align	128
        .global         _Z22get_num_nonzero_by_rowIfEvPT_Piii
        .type           _Z22get_num_nonzero_by_rowIfEvPT_Piii,@function
        .size           _Z22get_num_nonzero_by_rowIfEvPT_Piii,(.L_x_18 - _Z22get_num_nonzero_by_rowIfEvPT_Piii)
        .other          _Z22get_num_nonzero_by_rowIfEvPT_Piii,@"STO_CUDA_ENTRY STV_DEFAULT"
_Z22get_num_nonzero_by_rowIfEvPT_Piii:
.text._Z22get_num_nonzero_by_rowIfEvPT_Piii:
[----:B------:R-:W-:Y:S08]  /*0000*/  LDC R1, c[0x0][0x37c] ;  /* 0x0000df00ff017b82 */ /* 0x000ff00000000800 */
[----:B------:R-:W0:Y:S01]  /*0010*/  LDC R7, c[0x0][0x364] ;  /* 0x0000d900ff077b82 */ /* 0x000e220000000800 */
[----:B------:R-:W1:Y:S01]  /*0020*/  LDCU UR5, c[0x0][0x360] ;  /* 0x00006c00ff0577ac */ /* 0x000e620008000800 */
[----:B------:R-:W2:Y:S06]  /*0030*/  LDCU.64 UR6, c[0x0][0x358] ;  /* 0x00006b00ff0677ac */ /* 0x000eac0008000a00 */
[----:B------:R-:W3:Y:S08]  /*0040*/  LDC R5, c[0x0][0x394] ;  /* 0x0000e500ff057b82 */ /* 0x000ef00000000800 */
[----:B------:R-:W0:Y:S01]  /*0050*/  S2UR UR4, SR_CTAID.Y ;  /* 0x00000000000479c3 */ /* 0x000e220000002600 */
[----:B-1----:R-:W1:Y:S01]  /*0060*/  I2F.U32.RP R0, UR5 ;  /* 0x0000000500007d06 */ /* 0x002e620008209000 */
[----:B------:R-:W-:-:S07]  /*0070*/  ISETP.NE.U32.AND P1, PT, RZ, UR5, PT ;  /* 0x00000005ff007c0c */ /* 0x000fce000bf25070 */
[----:B-1----:R-:W1:Y:S02]  /*0080*/  MUFU.RCP R0, R0 ;  /* 0x0000000000007308 */ /* 0x002e640000001000 */
[----:B-1----:R-:W-:Y:S02]  /*0090*/  VIADD R2, R0, 0xffffffe ;  /* 0x0ffffffe00027836 */ /* 0x002fe40000000000 */
[----:B------:R-:W-:-:S04]  /*00a0*/  HFMA2 R0, -RZ, RZ, 0, 0 ;  /* 0x00000000ff007431 */ /* 0x000fc800000001ff */
[----:B------:R1:W4:Y:S02]  /*00b0*/  F2I.FTZ.U32.TRUNC.NTZ R3, R2 ;  /* 0x0000000200037305 */ /* 0x000324000021f000 */
[----:B-1----:R-:W-:Y:S02]  /*00c0*/  IMAD.MOV.U32 R2, RZ, RZ, RZ ;  /* 0x000000ffff027224 */ /* 0x002fe400078e00ff */
[----:B----4-:R-:W-:-:S04]  /*00d0*/  IMAD.MOV R9, RZ, RZ, -R3 ;  /* 0x000000ffff097224 */ /* 0x010fc800078e0a03 */
[----:B------:R-:W-:-:S04]  /*00e0*/  IMAD R9, R9, UR5, RZ ;  /* 0x0000000509097c24 */ /* 0x000fc8000f8e02ff */
[----:B------:R-:W-:Y:S02]  /*00f0*/  IMAD.HI.U32 R4, R3, R9, R2 ;  /* 0x0000000903047227 */ /* 0x000fe400078e0002 */
[----:B------:R-:W1:Y:S04]  /*0100*/  S2R R2, SR_TID.X ;  /* 0x0000000000027919 */ /* 0x000e680000002100 */
[----:B---3--:R-:W-:-:S05]  /*0110*/  IMAD.HI.U32 R4, R4, R5, RZ ;  /* 0x0000000504047227 */ /* 0x008fca00078e00ff */
[----:B------:R-:W-:-:S05]  /*0120*/  IADD3 R4, PT, PT, -R4, RZ, RZ ;  /* 0x000000ff04047210 */ /* 0x000fca0007ffe1ff */
[----:B------:R-:W-:Y:S02]  /*0130*/  IMAD R6, R4, UR5, R5 ;  /* 0x0000000504067c24 */ /* 0x000fe4000f8e0205 */
[----:B------:R-:W0:Y:S03]  /*0140*/  S2R R4, SR_TID.Y ;  /* 0x0000000000047919 */ /* 0x000e260000002200 */
[----:B------:R-:W-:-:S13]  /*0150*/  ISETP.GE.U32.AND P0, PT, R6, UR5, PT ;  /* 0x0000000506007c0c */ /* 0x000fda000bf06070 */
[----:B------:R-:W-:-:S05]  /*0160*/  @P0 VIADD R6, R6, -UR5 ;  /* 0x8000000506060c36 */ /* 0x000fca0008000000 */
[----:B------:R-:W-:Y:S01]  /*0170*/  ISETP.GE.U32.AND P0, PT, R6, UR5, PT ;  /* 0x0000000506007c0c */ /* 0x000fe2000bf06070 */
[----:B0-----:R-:W-:-:S12]  /*0180*/  IMAD R4, R7, UR4, R4 ;  /* 0x0000000407047c24 */ /* 0x001fd8000f8e0204 */
[----:B------:R-:W-:Y:S01]  /*0190*/  @P0 VIADD R6, R6, -UR5 ;  /* 0x8000000506060c36 */ /* 0x000fe20008000000 */
[----:B------:R-:W-:Y:S02]  /*01a0*/  @!P1 LOP3.LUT R6, RZ, UR5, RZ, 0x33, !PT ;  /* 0x00000005ff069c12 */ /* 0x000fe4000f8e33ff */
[----:B-1----:R-:W-:-:S03]  /*01b0*/  ISETP.NE.AND P0, PT, R2, RZ, PT ;  /* 0x000000ff0200720c */ /* 0x002fc60003f05270 */
[----:B------:R-:W-:-:S05]  /*01c0*/  IMAD.IADD R8, R5, 0x1, -R6 ;  /* 0x0000000105087824 */ /* 0x000fca00078e0a06 */
[----:B------:R-:W-:-:S13]  /*01d0*/  ISETP.GE.AND P1, PT, R8, 0x1, PT ;  /* 0x000000010800780c */ /* 0x000fda0003f26270 */
[----:B--2---:R-:W-:Y:S05]  /*01e0*/  @!P1 BRA `(.L_x_8) ;  /* 0x0000000000409947 */ /* 0x004fea0003800000 */
[----:B------:R-:W0:Y:S01]  /*01f0*/  LDC.64 R10, c[0x0][0x380] ;  /* 0x0000e000ff0a7b82 */ /* 0x000e220000000a00 */
[----:B------:R-:W-:Y:S01]  /*0200*/  ISETP.NE.AND P1, PT, R2, RZ, PT ;  /* 0x000000ff0200720c */ /* 0x000fe20003f25270 */
[----:B------:R-:W-:Y:S01]  /*0210*/  IMAD R7, R4, R5, R2 ;  /* 0x0000000504077224 */ /* 0x000fe200078e0202 */
[----:B------:R-:W-:Y:S01]  /*0220*/  UMOV UR4, URZ ;  /* 0x000000ff00047c82 */ /* 0x000fe20008000000 */
[----:B------:R-:W-:-:S10]  /*0230*/  IMAD.MOV.U32 R0, RZ, RZ, RZ ;  /* 0x000000ffff007224 */ /* 0x000fd400078e00ff */
.L_x_9:
[----:B------:R-:W-:-:S04]  /*0240*/  VIADD R3, R7, UR4 ;  /* 0x0000000407037c36 */ /* 0x000fc80008000000 */
[----:B0-----:R-:W-:-:S06]  /*0250*/  IMAD.WIDE R2, R3, 0x4, R10 ;  /* 0x0000000403027825 */ /* 0x001fcc00078e020a */
[----:B------:R-:W2:Y:S01]  /*0260*/  LDG.E R2, desc[UR6][R2.64] ;  /* 0x0000000602027981 */ /* 0x000ea2000c1e1900 */
[----:B------:R-:W-:Y:S01]  /*0270*/  UIADD3 UR4, UPT, UPT, UR5, UR4, URZ ;  /* 0x0000000405047290 */ /* 0x000fe2000fffe0ff */
[----:B--2---:R-:W-:-:S13]  /*0280*/  FSETP.NEU.AND P2, PT, R2, RZ, PT ;  /* 0x000000ff0200720b */ /* 0x004fda0003f4d000 */
[----:B------:R-:W-:Y:S02]  /*0290*/  VOTE.ANY R9, PT, P2 ;  /* 0x0000000000097806 */ /* 0x000fe400010e0100 */
[----:B------:R-:W-:-:S04]  /*02a0*/  ISETP.LE.AND P2, PT, R8, UR4, PT ;  /* 0x0000000408007c0c */ /* 0x000fc8000bf43270 */
[----:B------:R-:W0:Y:S02]  /*02b0*/  POPC R9, R9 ;  /* 0x0000000900097309 */ /* 0x000e240000000000 */
[----:B0-----:R-:W-:-:S05]  /*02c0*/  SEL R13, R9, RZ, !P1 ;  /* 0x000000ff090d7207 */ /* 0x001fca0004800000 */
[----:B------:R-:W-:Y:S02]  /*02d0*/  IMAD.IADD R0, R13, 0x1, R0 ;  /* 0x000000010d007824 */ /* 0x000fe400078e0200 */
[----:B------:R-:W-:Y:S05]  /*02e0*/  @!P2 BRA `(.L_x_9) ;  /* 0xfffffffc00d4a947 */ /* 0x000fea000383ffff */
.L_x_8:
[----:B------:R-:W-:Y:S05]  /*02f0*/  @P0 EXIT ;  /* 0x000000000000094d */ /* 0x000fea0003800000 */
[----:B------:R-:W-:-:S13]  /*0300*/  ISETP.GE.AND P0, PT, R8, R5, PT ;  /* 0x000000050800720c */ /* 0x000fda0003f06270 */
[----:B------:R-:W-:Y:S05]  /*0310*/  @P0 BRA `(.L_x_10) ;  /* 0x0000000800980947 */ /* 0x000fea0003800000 */
[C---:B------:R-:W-:Y:S02]  /*0320*/  IADD3 R2, PT, PT, R6.reuse, -0x1, RZ ;  /* 0xffffffff06027810 */ /* 0x040fe40007ffe0ff */
[----:B------:R-:W-:Y:S02]  /*0330*/  LOP3.LUT R23, R6, 0xf, RZ, 0xc0, !PT ;  /* 0x0000000f06177812 */ /* 0x000fe400078ec0ff */
[----:B------:R-:W-:Y:S02]  /*0340*/  ISETP.GE.U32.AND P1, PT, R2, 0xf, PT ;  /* 0x0000000f0200780c */ /* 0x000fe40003f26070 */
[----:B------:R-:W-:-:S11]  /*0350*/  ISETP.NE.AND P0, PT, R23, RZ, PT ;  /* 0x000000ff1700720c */ /* 0x000fd60003f05270 */
[----:B------:R-:W-:Y:S05]  /*0360*/  @!P1 BRA `(.L_x_11) ;  /* 0x0000000400449947 */ /* 0x000fea0003800000 */
[----:B------:R-:W0:Y:S01]  /*0370*/  LDCU.64 UR4, c[0x0][0x380] ;  /* 0x00007000ff0477ac */ /* 0x000e220008000a00 */
[----:B------:R-:W-:Y:S01]  /*0380*/  LOP3.LUT R2, R6, 0xffff, RZ, 0xc0, !PT ;  /* 0x0000ffff06027812 */ /* 0x000fe200078ec0ff */
[----:B------:R-:W-:-:S03]  /*0390*/  IMAD R7, R4, R5, R8 ;  /* 0x0000000504077224 */ /* 0x000fc600078e0208 */
[----:B------:R-:W-:-:S05]  /*03a0*/  SHF.R.U32.HI R2, RZ, 0x4, R2 ;  /* 0x00000004ff027819 */ /* 0x000fca0000011602 */
[----:B------:R-:W-:-:S05]  /*03b0*/  IMAD.SHL.U32 R2, R2, 0x10, RZ ;  /* 0x0000001002027824 */ /* 0x000fca00078e00ff */
[----:B------:R-:W-:Y:S01]  /*03c0*/  LOP3.LUT R9, R2, 0x7f0, RZ, 0xe2, !PT ;  /* 0x000007f002097812 */ /* 0x000fe200078ee2ff */
[----:B0-----:R-:W-:-:S04]  /*03d0*/  UIADD3 UR4, UP0, UPT, UR4, 0x20, URZ ;  /* 0x0000002004047890 */ /* 0x001fc8000ff1e0ff */
[----:B------:R-:W-:Y:S01]  /*03e0*/  IMAD.MOV R9, RZ, RZ, -R9 ;  /* 0x000000ffff097224 */ /* 0x000fe200078e0a09 */
[----:B------:R-:W-:-:S12]  /*03f0*/  UIADD3.X UR5, UPT, UPT, URZ, UR5, URZ, UP0, !UPT ;  /* 0x00000005ff057290 */ /* 0x000fd800087fe4ff */
.L_x_12:
[----:B------:R-:W-:Y:S01]  /*0400*/  MOV R3, UR5 ;  /* 0x0000000500037c02 */ /* 0x000fe20008000f00 */
[----:B------:R-:W-:-:S04]  /*0410*/  IMAD.U32 R2, RZ, RZ, UR4 ;  /* 0x00000004ff027e24 */ /* 0x000fc8000f8e00ff */
[----:B------:R-:W-:-:S05]  /*0420*/  IMAD.WIDE R2, R7, 0x4, R2 ;  /* 0x0000000407027825 */ /* 0x000fca00078e0202 */
[----:B------:R-:W2:Y:S04]  /*0430*/  LDG.E R26, desc[UR6][R2.64+-0x20] ;  /* 0xffffe006021a7981 */ /* 0x000ea8000c1e1900 */
[----:B------:R-:W3:Y:S04]  /*0440*/  LDG.E R21, desc[UR6][R2.64+-0x1c] ;  /* 0xffffe40602157981 */ /* 0x000ee8000c1e1900 */
[----:B------:R-:W4:Y:S04]  /*0450*/  LDG.E R22, desc[UR6][R2.64+-0x18] ;  /* 0xffffe80602167981 */ /* 0x000f28000c1e1900 */
[----:B------:R-:W5:Y:S04]  /*0460*/  LDG.E R24, desc[UR6][R2.64+-0x14] ;  /* 0xffffec0602187981 */ /* 0x000f68000c1e1900 */
        /* <DEDUP_REMOVED lines=11> */
[----:B------:R0:W5:Y:S01]  /*0520*/  LDG.E R20, desc[UR6][R2.64+0x1c] ;  /* 0x00001c0602147981 */ /* 0x000162000c1e1900 */
[----:B------:R-:W-:-:S02]  /*0530*/  VIADD R9, R9, 0x10 ;  /* 0x0000001009097836 */ /* 0x000fc40000000000 */
[----:B------:R-:W-:Y:S02]  /*0540*/  VIADD R8, R8, 0x10 ;  /* 0x0000001008087836 */ /* 0x000fe40000000000 */
[----:B------:R-:W-:Y:S01]  /*0550*/  VIADD R7, R7, 0x10 ;  /* 0x0000001007077836 */ /* 0x000fe20000000000 */
[----:B--2---:R-:W-:Y:S02]  /*0560*/  FSETP.NEU.AND P1, PT, R26, RZ, PT ;  /* 0x000000ff1a00720b */ /* 0x004fe40003f2d000 */
[----:B---3--:R-:W-:Y:S01]  /*0570*/  FSETP.NEU.AND P2, PT, R21, RZ, PT ;  /* 0x000000ff1500720b */ /* 0x008fe20003f4d000 */
[----:B------:R-:W-:-:S10]  /*0580*/  VIADD R21, R0, 0x1 ;  /* 0x0000000100157836 */ /* 0x000fd40000000000 */
[----:B------:R-:W-:Y:S01]  /*0590*/  @!P1 IMAD.MOV R21, RZ, RZ, R0 ;  /* 0x000000ffff159224 */ /* 0x000fe200078e0200 */
[----:B----4-:R-:W-:-:S03]  /*05a0*/  FSETP.NEU.AND P1, PT, R22, RZ, PT ;  /* 0x000000ff1600720b */ /* 0x010fc60003f2d000 */
[C---:B------:R-:W-:Y:S01]  /*05b0*/  VIADD R0, R21.reuse, 0x1 ;  /* 0x0000000115007836 */ /* 0x040fe20000000000 */
[----:B------:R-:W-:Y:S02]  /*05c0*/  @!P2 IADD3 R0, PT, PT, R21, RZ, RZ ;  /* 0x000000ff1500a210 */ /* 0x000fe40007ffe0ff */
[----:B-----5:R-:W-:-:S03]  /*05d0*/  FSETP.NEU.AND P2, PT, R24, RZ, PT ;  /* 0x000000ff1800720b */ /* 0x020fc60003f4d000 */
[----:B------:R-:W-:-:S04]  /*05e0*/  VIADD R21, R0, 0x1 ;  /* 0x0000000100157836 */ /* 0x000fc80000000000 */
[----:B------:R-:W-:Y:S01]  /*05f0*/  @!P1 IMAD.MOV R21, RZ, RZ, R0 ;  /* 0x000000ffff159224 */ /* 0x000fe200078e0200 */
[----:B------:R-:W-:-:S03]  /*0600*/  FSETP.NEU.AND P1, PT, R25, RZ, PT ;  /* 0x000000ff1900720b */ /* 0x000fc60003f2d000 */
[C---:B------:R-:W-:Y:S02]  /*0610*/  VIADD R0, R21.reuse, 0x1 ;  /* 0x0000000115007836 */ /* 0x040fe40000000000 */
[----:B------:R-:W-:Y:S02]  /*0620*/  @!P2 IADD3 R0, PT, PT, R21, RZ, RZ ;  /* 0x000000ff1500a210 */ /* 0x000fe40007ffe0ff */
[----:B------:R-:W-:-:S03]  /*0630*/  FSETP.NEU.AND P2, PT, R19, RZ, PT ;  /* 0x000000ff1300720b */ /* 0x000fc60003f4d000 */
[----:B0-----:R-:W-:-:S03]  /*0640*/  VIADD R2, R0, 0x1 ;  /* 0x0000000100027836 */ /* 0x001fc60000000000 */
[----:B------:R-:W-:Y:S01]  /*0650*/  @!P1 IMAD.MOV R2, RZ, RZ, R0 ;  /* 0x000000ffff029224 */ /* 0x000fe200078e0200 */
[----:B------:R-:W-:-:S03]  /*0660*/  FSETP.NEU.AND P1, PT, R18, RZ, PT ;  /* 0x000000ff1200720b */ /* 0x000fc60003f2d000 */
[----:B------:R-:W-:-:S03]  /*0670*/  VIADD R0, R2, 0x1 ;  /* 0x0000000102007836 */ /* 0x000fc60000000000 */
[----:B------:R-:W-:Y:S02]  /*0680*/  @!P2 IADD3 R0, PT, PT, R2, RZ, RZ ;  /* 0x000000ff0200a210 */ /* 0x000fe40007ffe0ff */
[----:B------:R-:W-:-:S03]  /*0690*/  FSETP.NEU.AND P2, PT, R17, RZ, PT ;  /* 0x000000ff1100720b */ /* 0x000fc60003f4d000 */
[----:B------:R-:W-:Y:S02]  /*06a0*/  VIADD R2, R0, 0x1 ;  /* 0x0000000100027836 */ /* 0x000fe40000000000 */
[----:B------:R-:W-:Y:S01]  /*06b0*/  @!P1 IMAD.MOV R2, RZ, RZ, R0 ;  /* 0x000000ffff029224 */ /* 0x000fe200078e0200 */
[----:B------:R-:W-:-:S03]  /*06c0*/  FSETP.NEU.AND P1, PT, R16, RZ, PT ;  /* 0x000000ff1000720b */ /* 0x000fc60003f2d000 */
[----:B------:R-:W-:-:S04]  /*06d0*/  VIADD R0, R2, 0x1 ;  /* 0x0000000102007836 */ /* 0x000fc80000000000 */
        /* <DEDUP_REMOVED lines=22> */
[----:B------:R-:W-:-:S04]  /*0840*/  ISETP.NE.AND P1, PT, R9, RZ, PT ;  /* 0x000000ff0900720c */ /* 0x000fc80003f25270 */
[----:B------:R-:W-:-:S03]  /*0850*/  IADD3 R0, PT, PT, R2, 0x1, RZ ;  /* 0x0000000102007810 */ /* 0x000fc60007ffe0ff */
[----:B------:R-:W-:-:S06]  /*0860*/  @!P2 IMAD.MOV R0, RZ, RZ, R2 ;  /* 0x000000ffff00a224 */ /* 0x000fcc00078e0202 */
[----:B------:R-:W-:Y:S05]  /*0870*/  @P1 BRA `(.L_x_12) ;  /* 0xfffffff800e01947 */ /* 0x000fea000383ffff */
.L_x_11:
[----:B------:R-:W-:Y:S05]  /*0880*/  @!P0 BRA `(.L_x_10) ;  /* 0x00000004003c8947 */ /* 0x000fea0003800000 */
[----:B------:R-:W-:Y:S02]  /*0890*/  ISETP.GE.U32.AND P1, PT, R23, 0x8, PT ;  /* 0x000000081700780c */ /* 0x000fe40003f26070 */
[----:B------:R-:W-:-:S04]  /*08a0*/  LOP3.LUT R15, R6, 0x7, RZ, 0xc0, !PT ;  /* 0x00000007060f7812 */ /* 0x000fc800078ec0ff */
[----:B------:R-:W-:-:S07]  /*08b0*/  ISETP.NE.AND P0, PT, R15, RZ, PT ;  /* 0x000000ff0f00720c */ /* 0x000fce0003f05270 */
[----:B------:R-:W-:Y:S06]  /*08c0*/  @!P1 BRA `(.L_x_13) ;  /* 0x0000000000909947 */ /* 0x000fec0003800000 */
[----:B------:R-:W0:Y:S01]  /*08d0*/  LDC.64 R2, c[0x0][0x380] ;  /* 0x0000e000ff027b82 */ /* 0x000e220000000a00 */
[----:B------:R-:W-:-:S04]  /*08e0*/  IMAD R7, R4, R5, R8 ;  /* 0x0000000504077224 */ /* 0x000fc800078e0208 */
[----:B0-----:R-:W-:-:S05]  /*08f0*/  IMAD.WIDE R2, R7, 0x4, R2 ;  /* 0x0000000407027825 */ /* 0x001fca00078e0202 */
[----:B------:R-:W2:Y:S04]  /*0900*/  LDG.E R16, desc[UR6][R2.64] ;  /* 0x0000000602107981 */ /* 0x000ea8000c1e1900 */
[----:B------:R-:W3:Y:S04]  /*0910*/  LDG.E R7, desc[UR6][R2.64+0x4] ;  /* 0x0000040602077981 */ /* 0x000ee8000c1e1900 */
[----:B------:R-:W4:Y:S04]  /*0920*/  LDG.E R9, desc[UR6][R2.64+0x8] ;  /* 0x0000080602097981 */ /* 0x000f28000c1e1900 */
[----:B------:R-:W5:Y:S04]  /*0930*/  LDG.E R10, desc[UR6][R2.64+0xc] ;  /* 0x00000c06020a7981 */ /* 0x000f68000c1e1900 */
[----:B------:R-:W5:Y:S04]  /*0940*/  LDG.E R11, desc[UR6][R2.64+0x10] ;  /* 0x00001006020b7981 */ /* 0x000f68000c1e1900 */
[----:B------:R-:W5:Y:S04]  /*0950*/  LDG.E R12, desc[UR6][R2.64+0x14] ;  /* 0x00001406020c7981 */ /* 0x000f68000c1e1900 */
[----:B------:R-:W5:Y:S04]  /*0960*/  LDG.E R13, desc[UR6][R2.64+0x18] ;  /* 0x00001806020d7981 */ /* 0x000f68000c1e1900 */
[----:B------:R0:W5:Y:S01]  /*0970*/  LDG.E R14, desc[UR6][R2.64+0x1c] ;  /* 0x00001c06020e7981 */ /* 0x000162000c1e1900 */
[----:B------:R-:W-:-:S02]  /*0980*/  IADD3 R8, PT, PT, R8, 0x8, RZ ;  /* 0x0000000808087810 */ /* 0x000fc40007ffe0ff */
[----:B--2---:R-:W-:Y:S02]  /*0990*/  FSETP.NEU.AND P2, PT, R16, RZ, PT ;  /* 0x000000ff1000720b */ /* 0x004fe40003f4d000 */
[----:B---3--:R-:W-:Y:S02]  /*09a0*/  FSETP.NEU.AND P1, PT, R7, RZ, PT ;  /* 0x000000ff0700720b */ /* 0x008fe40003f2d000 */
[----:B------:R-:W-:-:S09]  /*09b0*/  IADD3 R7, PT, PT, R0, 0x1, RZ ;  /* 0x0000000100077810 */ /* 0x000fd20007ffe0ff */
[----:B------:R-:W-:Y:S01]  /*09c0*/  @!P2 IMAD.MOV R7, RZ, RZ, R0 ;  /* 0x000000ffff07a224 */ /* 0x000fe200078e0200 */
[----:B----4-:R-:W-:-:S03]  /*09d0*/  FSETP.NEU.AND P2, PT, R9, RZ, PT ;  /* 0x000000ff0900720b */ /* 0x010fc60003f4d000 */
[C---:B------:R-:W-:Y:S01]  /*09e0*/  VIADD R0, R7.reuse, 0x1 ;  /* 0x0000000107007836 */ /* 0x040fe20000000000 */
[----:B------:R-:W-:Y:S02]  /*09f0*/  @!P1 IADD3 R0, PT, PT, R7, RZ, RZ ;  /* 0x000000ff07009210 */ /* 0x000fe40007ffe0ff */
[----:B-----5:R-:W-:-:S03]  /*0a00*/  FSETP.NEU.AND P1, PT, R10, RZ, PT ;  /* 0x000000ff0a00720b */ /* 0x020fc60003f2d000 */
[----:B------:R-:W-:-:S04]  /*0a10*/  VIADD R7, R0, 0x1 ;  /* 0x0000000100077836 */ /* 0x000fc80000000000 */
[----:B------:R-:W-:Y:S01]  /*0a20*/  @!P2 IMAD.MOV R7, RZ, RZ, R0 ;  /* 0x000000ffff07a224 */ /* 0x000fe200078e0200 */
[----:B------:R-:W-:-:S04]  /*0a30*/  FSETP.NEU.AND P2, PT, R11, RZ, PT ;  /* 0x000000ff0b00720b */ /* 0x000fc80003f4d000 */
[----:B------:R-:W-:Y:S01]  /*0a40*/  IADD3 R0, PT, PT, R7, 0x1, RZ ;  /* 0x0000000107007810 */ /* 0x000fe20007ffe0ff */
[----:B------:R-:W-:Y:S01]  /*0a50*/  @!P1 IMAD.MOV R0, RZ, RZ, R7 ;  /* 0x000000ffff009224 */ /* 0x000fe200078e0207 */
[----:B------:R-:W-:-:S03]  /*0a60*/  FSETP.NEU.AND P1, PT, R12, RZ, PT ;  /* 0x000000ff0c00720b */ /* 0x000fc60003f2d000 */
[----:B0-----:R-:W-:-:S04]  /*0a70*/  VIADD R2, R0, 0x1 ;  /* 0x0000000100027836 */ /* 0x001fc80000000000 */
[----:B------:R-:W-:Y:S02]  /*0a80*/  @!P2 IADD3 R2, PT, PT, R0, RZ, RZ ;  /* 0x000000ff0002a210 */ /* 0x000fe40007ffe0ff */
[----:B------:R-:W-:-:S03]  /*0a90*/  FSETP.NEU.AND P2, PT, R13, RZ, PT ;  /* 0x000000ff0d00720b */ /* 0x000fc60003f4d000 */
[----:B------:R-:W-:Y:S02]  /*0aa0*/  VIADD R0, R2, 0x1 ;  /* 0x0000000102007836 */ /* 0x000fe40000000000 */
[----:B------:R-:W-:Y:S01]  /*0ab0*/  @!P1 IMAD.MOV R0, RZ, RZ, R2 ;  /* 0x000000ffff009224 */ /* 0x000fe200078e0202 */
[----:B------:R-:W-:-:S04]  /*0ac0*/  FSETP.NEU.AND P1, PT, R14, RZ, PT ;  /* 0x000000ff0e00720b */ /* 0x000fc80003f2d000 */
[----:B------:R-:W-:-:S03]  /*0ad0*/  IADD3 R2, PT, PT, R0, 0x1, RZ ;  /* 0x0000000100027810 */ /* 0x000fc60007ffe0ff */
[----:B------:R-:W-:-:S04]  /*0ae0*/  @!P2 IMAD.MOV R2, RZ, RZ, R0 ;  /* 0x000000ffff02a224 */ /* 0x000fc800078e0200 */
[----:B------:R-:W-:Y:S02]  /*0af0*/  VIADD R0, R2, 0x1 ;  /* 0x0000000102007836 */ /* 0x000fe40000000000 */
[----:B------:R-:W-:-:S07]  /*0b00*/  @!P1 IMAD.MOV R0, RZ, RZ, R2 ;  /* 0x000000ffff009224 */ /* 0x000fce00078e0202 */
.L_x_13:
        /* <DEDUP_REMOVED lines=11> */
[----:B------:R-:W5:Y:S01]  /*0bc0*/  LDG.E R10, desc[UR6][R2.64+0xc] ;  /* 0x00000c06020a7981 */ /* 0x000f62000c1e1900 */
[----:B------:R-:W-:-:S02]  /*0bd0*/  IADD3 R8, PT, PT, R8, 0x4, RZ ;  /* 0x0000000408087810 */ /* 0x000fc40007ffe0ff */
[----:B--2---:R-:W-:Y:S02]  /*0be0*/  FSETP.NEU.AND P2, PT, R11, RZ, PT ;  /* 0x000000ff0b00720b */ /* 0x004fe40003f4d000 */
[----:B---3--:R-:W-:Y:S01]  /*0bf0*/  FSETP.NEU.AND P1, PT, R6, RZ, PT ;  /* 0x000000ff0600720b */ /* 0x008fe20003f2d000 */
[----:B------:R-:W-:-:S10]  /*0c00*/  VIADD R6, R0, 0x1 ;  /* 0x0000000100067836 */ /* 0x000fd40000000000 */
[----:B------:R-:W-:Y:S02]  /*0c10*/  @!P2 IADD3 R6, PT, PT, R0, RZ, RZ ;  /* 0x000000ff0006a210 */ /* 0x000fe40007ffe0ff */
[----:B----4-:R-:W-:-:S03]  /*0c20*/  FSETP.NEU.AND P2, PT, R7, RZ, PT ;  /* 0x000000ff0700720b */ /* 0x010fc60003f4d000 */
[----:B------:R-:W-:Y:S02]  /*0c30*/  VIADD R0, R6, 0x1 ;  /* 0x0000000106007836 */ /* 0x000fe40000000000 */
[----:B------:R-:W-:Y:S01]  /*0c40*/  @!P1 IMAD.MOV R0, RZ, RZ, R6 ;  /* 0x000000ffff009224 */ /* 0x000fe200078e0206 */
[----:B-----5:R-:W-:-:S04]  /*0c50*/  FSETP.NEU.AND P1, PT, R10, RZ, PT ;  /* 0x000000ff0a00720b */ /* 0x020fc80003f2d000 */
[----:B------:R-:W-:-:S03]  /*0c60*/  IADD3 R6, PT, PT, R0, 0x1, RZ ;  /* 0x0000000100067810 */ /* 0x000fc60007ffe0ff */
[----:B------:R-:W-:-:S04]  /*0c70*/  @!P2 IMAD.MOV R6, RZ, RZ, R0 ;  /* 0x000000ffff06a224 */ /* 0x000fc800078e0200 */
[----:B------:R-:W-:Y:S02]  /*0c80*/  VIADD R0, R6, 0x1 ;  /* 0x0000000106007836 */ /* 0x000fe40000000000 */
[----:B------:R-:W-:-:S07]  /*0c90*/  @!P1 IMAD.MOV R0, RZ, RZ, R6 ;  /* 0x000000ffff009224 */ /* 0x000fce00078e0206 */
.L_x_14:
[----:B------:R-:W-:Y:S05]  /*0ca0*/  @!P0 BRA `(.L_x_10) ;  /* 0x0000000000348947 */ /* 0x000fea0003800000 */
[----:B------:R-:W0:Y:S01]  /*0cb0*/  LDC.64 R6, c[0x0][0x380] ;  /* 0x0000e000ff067b82 */ /* 0x000e220000000a00 */
[----:B------:R-:W-:Y:S02]  /*0cc0*/  IMAD R5, R4, R5, R8 ;  /* 0x0000000504057224 */ /* 0x000fe400078e0208 */
[----:B------:R-:W-:-:S07]  /*0cd0*/  IMAD.MOV R9, RZ, RZ, -R9 ;  /* 0x000000ffff097224 */ /* 0x000fce00078e0a09 */
.L_x_15:
[----:B0-----:R-:W-:-:S06]  /*0ce0*/  IMAD.WIDE R2, R5, 0x4, R6 ;  /* 0x0000000405027825 */ /* 0x001fcc00078e0206 */
[----:B------:R-:W2:Y:S01]  /*0cf0*/  LDG.E R2, desc[UR6][R2.64] ;  /* 0x0000000602027981 */ /* 0x000ea2000c1e1900 */
[----:B------:R-:W-:Y:S01]  /*0d00*/  IADD3 R9, PT, PT, R9, 0x1, RZ ;  /* 0x0000000109097810 */ /* 0x000fe20007ffe0ff */
[----:B------:R-:W-:Y:S01]  /*0d10*/  VIADD R8, R0, 0x1 ;  /* 0x0000000100087836 */ /* 0x000fe20000000000 */
[----:B------:R-:W-:Y:S02]  /*0d20*/  IADD3 R5, PT, PT, R5, 0x1, RZ ;  /* 0x0000000105057810 */ /* 0x000fe40007ffe0ff */
[----:B------:R-:W-:Y:S02]  /*0d30*/  ISETP.NE.AND P1, PT, R9, RZ, PT ;  /* 0x000000ff0900720c */ /* 0x000fe40003f25270 */
[----:B--2---:R-:W-:-:S13]  /*0d40*/  FSETP.NEU.AND P0, PT, R2, RZ, PT ;  /* 0x000000ff0200720b */ /* 0x004fda0003f0d000 */
[----:B------:R-:W-:-:S04]  /*0d50*/  @!P0 IMAD.MOV R8, RZ, RZ, R0 ;  /* 0x000000ffff088224 */ /* 0x000fc800078e0200 */
[----:B------:R-:W-:Y:S01]  /*0d60*/  IMAD.MOV.U32 R0, RZ, RZ, R8 ;  /* 0x000000ffff007224 */ /* 0x000fe200078e0008 */
[----:B------:R-:W-:Y:S06]  /*0d70*/  @P1 BRA `(.L_x_15) ;  /* 0xfffffffc00d81947 */ /* 0x000fec000383ffff */
.L_x_10:
[----:B------:R-:W0:Y:S02]  /*0d80*/  LDC.64 R2, c[0x0][0x388] ;  /* 0x0000e200ff027b82 */ /* 0x000e240000000a00 */
[----:B0-----:R-:W-:-:S05]  /*0d90*/  IMAD.WIDE.U32 R4, R4, 0x4, R2 ;  /* 0x0000000404047825 */ /* 0x001fca00078e0002 */
[----:B------:R-:W-:Y:S01]  /*0da0*/  STG.E desc[UR6][R4.64+0x4], R0 ;  /* 0x0000040004007986 */ /* 0x000fe2000c101906 */
[----:B------:R-:W-:Y:S05]  /*0db0*/  EXIT ;  /* 0x000000000000794d */ /* 0x000fea0003800000 */
.L_x_16:
        /* <DEDUP_REMOVED lines=12> */
.L_x_18:


//--------------------- .nv.shared._Z20store_nonzero_by_rowIfLi32EEvPT_PiS2_S1_ii --------------------------
	.section	.nv.shared._Z20store_nonzero_by_rowIfLi32EEvPT_PiS2_S1_ii,"aw",@nobits
	.sectionflags	@""
	.align	4
.nv.shared._Z20store_nonzero_by_rowIfLi32EEvPT_PiS2_S1_ii:
	.zero		1152


//--------------------- .nv.shared.reserved.0     --------------------------
	.section	.nv.shared.reserved.0,"aw",@nobits
	.weak		__nv_reservedSMEM_offset_0_alias
	.size		__nv_reservedSMEM_offset_0_alias, 0, 64
	.other		__nv_reservedSMEM_offset_0_alias,@"STO_CUDA_RESERVED_SHARED STV_DEFAULT"
__nv_reservedSMEM_offset_0_alias:
	.zero		0
	.zero		64


//--------------------- .nv.constant0._Z20store_nonzero_by_rowIfLi32EEvPT_PiS2_S1_ii --------------------------
	.section	.nv.constant0._Z20store_nonzero_by_rowIfLi32EEvPT_PiS2_S1_ii,"a",@progbits
	.sectionflags	@""
	.align	4
.nv.constant0._Z20store_nonzero_by_rowIfLi32EEvPT_PiS2_S1_ii:
	.zero		936


//--------------------- .nv.constant0._Z22get_num_nonzero_by_rowIfEvPT_Piii --------------------------
	.section	.nv.constant0._Z22get_num_nonzero_by_rowIfEvPT_Piii,"a",@progbits
	.sectionflags	@""
	.align	4
.nv.constant0._Z22get_num_nonzero_by_rowIfEvPT_Piii:
	.zero		920


//--------------------- SYMBOLS --------------------------

	.type		.nv.reservedSmem.offset0,@object
	.size		.nv.reservedSmem.offset0,0x4
	.type		.nv.reservedSmem.cap,@object
	.size		.nv.reservedSmem.cap,0x4
